	.target	sm_100a

	.elftype	@"ET_EXEC"


//--------------------- .note.nv.tkinfo           --------------------------
	.section	.note.nv.tkinfo,"",@"SHT_NOTE"
	.sectionflags	@"SHF_NOTE_NV_TKINFO"
	.tkinfo
        /*0018*/ 	.word	0x00000002
        /*0030*/ 	.string	""
        /*0030*/ 	.string	"ptxas"
        /*0030*/ 	.string	"Cuda compilation tools, release 13.0, V13.0.88"
        /*0030*/ 	.string	"Build cuda_13.0.r13.0/compiler.36424714_0"
        /*0030*/ 	.string	"-arch sm_100a -m 64 "



//--------------------- .note.nv.cuinfo           --------------------------
	.section	.note.nv.cuinfo,"",@"SHT_NOTE"
	.sectionflags	@"SHF_NOTE_NV_CUINFO"
        /*0018*/ 	.short	0x0002
        /*001a*/ 	.short	0x0064
        /*001c*/ 	.short	0x0082
	.zero		2


//--------------------- .nv.info                  --------------------------
	.section	.nv.info,"",@"SHT_CUDA_INFO"
	.align	4


	//----- nvinfo : EIATTR_REGCOUNT
	.align		4
        /*0000*/ 	.byte	0x04, 0x2f
        /*0002*/ 	.short	(.L_19 - .L_18)
	.align		4
.L_18:
        /*0004*/ 	.word	index@(_ZN7cutlass13device_kernelINS_4gemm6kernel13GemmUniversalIN4cute5tupleIJiiiiEEENS1_10collective13CollectiveMmaINS1_35MainloopSm100TmaUmmaWarpSpecializedILi34ELi2ELi4ENS5_IJNS4_1CILi1EEESB_SB_EEEEENS5_IJNSA_ILi64EEENSA_ILi128EEENSA_ILi32EEEEEENS_12float_e4m3_tENS5_IJlSB_lEEENS_12float_e5m2_tESJ_NS4_8TiledMMAINS4_8MMA_AtomIJNS4_10MMA_TraitsINS4_19SM100_MMA_F8F6F4_SSEJSI_SK_fSE_SF_NS4_17integral_constantINS4_4UMMA5MajorELSR_0EEESS_NSP_INSQ_7ScaleInELST_0EEESU_EEEEEENS4_6LayoutISC_NS5_IJNSA_ILi0EEESY_SY_EEEEENS5_IJNS4_10UnderscoreES11_S11_EEEEENS4_13SM90_TMA_LOADENS4_14ComposedLayoutINS4_7SwizzleILi1ELi4ELi3EEENS4_18smem_ptr_flag_bitsILi8EEENSX_INS5_IJNSA_ILi8EEESG_EEENS5_IJSG_SB_EEEEEEEvNS4_8identityES14_S1E_vS1F_EENS_8epilogue10collective18CollectiveEpilogueINS1H_23Sm100TmaWarpSpecializedILi2ELi2ELi32ELb0ELb0EEEJSH_NS5_IJNSX_ISE_SB_EES1M_EEESI_SJ_SI_SJ_NS1H_6fusion15FusionCallbacksIS1L_NS1O_17LinearCombinationISI_fSI_fLNS_15FloatRoundStyleE2EEESH_S1N_JEEENS4_5SM1004TMEM4LOAD26SM100_TMEM_LOAD_16dp32b32xES14_NS15_INS16_ILi2ELi4ELi3EEES19_NSX_INS5_IJS1A_SE_EEENS5_IJSE_SB_EEEEEEENS4_39AutoVectorizingCopyWithAssumedAlignmentILi128EEENS4_14SM90_TMA_STOREES22_S24_S24_EEEvvEEEEvNT_6ParamsE)
        /*0008*/ 	.word	0x00000080


	//----- nvinfo : EIATTR_FRAME_SIZE
	.align		4
.L_19:
        /*000c*/ 	.byte	0x04, 0x11
        /*000e*/ 	.short	(.L_21 - .L_20)
	.align		4
.L_20:
        /*0010*/ 	.word	index@($__internal_2_$__cuda_sm10x_tcgen05_guardrail_trap_unallocated_columns_being_dealloced)
        /*0014*/ 	.word	0x00000000


	//----- nvinfo : EIATTR_FRAME_SIZE
	.align		4
.L_21:
        /*0018*/ 	.byte	0x04, 0x11
        /*001a*/ 	.short	(.L_23 - .L_22)
	.align		4
.L_22:
        /*001c*/ 	.word	index@($__internal_1_$__cuda_sm10x_tcgen05_guardrail_trap_phase_invalid_during_alloc)
        /*0020*/ 	.word	0x00000000


	//----- nvinfo : EIATTR_FRAME_SIZE
	.align		4
.L_23:
        /*0024*/ 	.byte	0x04, 0x11
        /*0026*/ 	.short	(.L_25 - .L_24)
	.align		4
.L_24:
        /*0028*/ 	.word	index@($__internal_0_$__cuda_sm10x_tcgen05_guardrail_trap_col_being_dealloced_not_returned_by_alloc)
        /*002c*/ 	.word	0x00000000


	//----- nvinfo : EIATTR_FRAME_SIZE
	.align		4
.L_25:
        /*0030*/ 	.byte	0x04, 0x11
        /*0032*/ 	.short	(.L_27 - .L_26)
	.align		4
.L_26:
        /*0034*/ 	.word	index@(_ZN7cutlass13device_kernelINS_4gemm6kernel13GemmUniversalIN4cute5tupleIJiiiiEEENS1_10collective13CollectiveMmaINS1_35MainloopSm100TmaUmmaWarpSpecializedILi34ELi2ELi4ENS5_IJNS4_1CILi1EEESB_SB_EEEEENS5_IJNSA_ILi64EEENSA_ILi128EEENSA_ILi32EEEEEENS_12float_e4m3_tENS5_IJlSB_lEEENS_12float_e5m2_tESJ_NS4_8TiledMMAINS4_8MMA_AtomIJNS4_10MMA_TraitsINS4_19SM100_MMA_F8F6F4_SSEJSI_SK_fSE_SF_NS4_17integral_constantINS4_4UMMA5MajorELSR_0EEESS_NSP_INSQ_7ScaleInELST_0EEESU_EEEEEENS4_6LayoutISC_NS5_IJNSA_ILi0EEESY_SY_EEEEENS5_IJNS4_10UnderscoreES11_S11_EEEEENS4_13SM90_TMA_LOADENS4_14ComposedLayoutINS4_7SwizzleILi1ELi4ELi3EEENS4_18smem_ptr_flag_bitsILi8EEENSX_INS5_IJNSA_ILi8EEESG_EEENS5_IJSG_SB_EEEEEEEvNS4_8identityES14_S1E_vS1F_EENS_8epilogue10collective18CollectiveEpilogueINS1H_23Sm100TmaWarpSpecializedILi2ELi2ELi32ELb0ELb0EEEJSH_NS5_IJNSX_ISE_SB_EES1M_EEESI_SJ_SI_SJ_NS1H_6fusion15FusionCallbacksIS1L_NS1O_17LinearCombinationISI_fSI_fLNS_15FloatRoundStyleE2EEESH_S1N_JEEENS4_5SM1004TMEM4LOAD26SM100_TMEM_LOAD_16dp32b32xES14_NS15_INS16_ILi2ELi4ELi3EEES19_NSX_INS5_IJS1A_SE_EEENS5_IJSE_SB_EEEEEEENS4_39AutoVectorizingCopyWithAssumedAlignmentILi128EEENS4_14SM90_TMA_STOREES22_S24_S24_EEEvvEEEEvNT_6ParamsE)
        /*0038*/ 	.word	0x00000000


	//----- nvinfo : EIATTR_MIN_STACK_SIZE
	.align		4
.L_27:
        /*003c*/ 	.byte	0x04, 0x12
        /*003e*/ 	.short	(.L_29 - .L_28)
	.align		4
.L_28:
        /*0040*/ 	.word	index@(_ZN7cutlass13device_kernelINS_4gemm6kernel13GemmUniversalIN4cute5tupleIJiiiiEEENS1_10collective13CollectiveMmaINS1_35MainloopSm100TmaUmmaWarpSpecializedILi34ELi2ELi4ENS5_IJNS4_1CILi1EEESB_SB_EEEEENS5_IJNSA_ILi64EEENSA_ILi128EEENSA_ILi32EEEEEENS_12float_e4m3_tENS5_IJlSB_lEEENS_12float_e5m2_tESJ_NS4_8TiledMMAINS4_8MMA_AtomIJNS4_10MMA_TraitsINS4_19SM100_MMA_F8F6F4_SSEJSI_SK_fSE_SF_NS4_17integral_constantINS4_4UMMA5MajorELSR_0EEESS_NSP_INSQ_7ScaleInELST_0EEESU_EEEEEENS4_6LayoutISC_NS5_IJNSA_ILi0EEESY_SY_EEEEENS5_IJNS4_10UnderscoreES11_S11_EEEEENS4_13SM90_TMA_LOADENS4_14ComposedLayoutINS4_7SwizzleILi1ELi4ELi3EEENS4_18smem_ptr_flag_bitsILi8EEENSX_INS5_IJNSA_ILi8EEESG_EEENS5_IJSG_SB_EEEEEEEvNS4_8identityES14_S1E_vS1F_EENS_8epilogue10collective18CollectiveEpilogueINS1H_23Sm100TmaWarpSpecializedILi2ELi2ELi32ELb0ELb0EEEJSH_NS5_IJNSX_ISE_SB_EES1M_EEESI_SJ_SI_SJ_NS1H_6fusion15FusionCallbacksIS1L_NS1O_17LinearCombinationISI_fSI_fLNS_15FloatRoundStyleE2EEESH_S1N_JEEENS4_5SM1004TMEM4LOAD26SM100_TMEM_LOAD_16dp32b32xES14_NS15_INS16_ILi2ELi4ELi3EEES19_NSX_INS5_IJS1A_SE_EEENS5_IJSE_SB_EEEEEEENS4_39AutoVectorizingCopyWithAssumedAlignmentILi128EEENS4_14SM90_TMA_STOREES22_S24_S24_EEEvvEEEEvNT_6ParamsE)
        /*0044*/ 	.word	0x00000000
.L_29:


//--------------------- .nv.compat                --------------------------
	.section	.nv.compat,"",@"SHT_CUDA_COMPAT_INFO"
	.align	4
        /*0000*/ 	.byte	0x02, 0x09, 0x01, 0x00, 0x02, 0x02, 0x02, 0x00, 0x02, 0x05, 0x05, 0x00, 0x03, 0x07, 0x01, 0x01
        /*0010*/ 	.byte	0x02, 0x03, 0x01, 0x00, 0x02, 0x06, 0x01, 0x00, 0x04, 0x0b, 0x08, 0x00, 0x09, 0x00, 0x00, 0x00
        /*0020*/ 	.byte	0x00, 0x00, 0x00, 0x00


//--------------------- .nv.info._ZN7cutlass13device_kernelINS_4gemm6kernel13GemmUniversalIN4cute5tupleIJiiiiEEENS1_10collective13CollectiveMmaINS1_35MainloopSm100TmaUmmaWarpSpecializedILi34ELi2ELi4ENS5_IJNS4_1CILi1EEESB_SB_EEEEENS5_IJNSA_ILi64EEENSA_ILi128EEENSA_ILi32EEEEEENS_12float_e4m3_tENS5_IJlSB_lEEENS_12float_e5m2_tESJ_NS4_8TiledMMAINS4_8MMA_AtomIJNS4_10MMA_TraitsINS4_19SM100_MMA_F8F6F4_SSEJSI_SK_fSE_SF_NS4_17integral_constantINS4_4UMMA5MajorELSR_0EEESS_NSP_INSQ_7ScaleInELST_0EEESU_EEEEEENS4_6LayoutISC_NS5_IJNSA_ILi0EEESY_SY_EEEEENS5_IJNS4_10UnderscoreES11_S11_EEEEENS4_13SM90_TMA_LOADENS4_14ComposedLayoutINS4_7SwizzleILi1ELi4ELi3EEENS4_18smem_ptr_flag_bitsILi8EEENSX_INS5_IJNSA_ILi8EEESG_EEENS5_IJSG_SB_EEEEEEEvNS4_8identityES14_S1E_vS1F_EENS_8epilogue10collective18CollectiveEpilogueINS1H_23Sm100TmaWarpSpecializedILi2ELi2ELi32ELb0ELb0EEEJSH_NS5_IJNSX_ISE_SB_EES1M_EEESI_SJ_SI_SJ_NS1H_6fusion15FusionCallbacksIS1L_NS1O_17LinearCombinationISI_fSI_fLNS_15FloatRoundStyleE2EEESH_S1N_JEEENS4_5SM1004TMEM4LOAD26SM100_TMEM_LOAD_16dp32b32xES14_NS15_INS16_ILi2ELi4ELi3EEES19_NSX_INS5_IJS1A_SE_EEENS5_IJSE_SB_EEEEEEENS4_39AutoVectorizingCopyWithAssumedAlignmentILi128EEENS4_14SM90_TMA_STOREES22_S24_S24_EEEvvEEEEvNT_6ParamsE --------------------------
	.section	.nv.info._ZN7cutlass13device_kernelINS_4gemm6kernel13GemmUniversalIN4cute5tupleIJiiiiEEENS1_10collective13CollectiveMmaINS1_35MainloopSm100TmaUmmaWarpSpecializedILi34ELi2ELi4ENS5_IJNS4_1CILi1EEESB_SB_EEEEENS5_IJNSA_ILi64EEENSA_ILi128EEENSA_ILi32EEEEEENS_12float_e4m3_tENS5_IJlSB_lEEENS_12float_e5m2_tESJ_NS4_8TiledMMAINS4_8MMA_AtomIJNS4_10MMA_TraitsINS4_19SM100_MMA_F8F6F4_SSEJSI_SK_fSE_SF_NS4_17integral_constantINS4_4UMMA5MajorELSR_0EEESS_NSP_INSQ_7ScaleInELST_0EEESU_EEEEEENS4_6LayoutISC_NS5_IJNSA_ILi0EEESY_SY_EEEEENS5_IJNS4_10UnderscoreES11_S11_EEEEENS4_13SM90_TMA_LOADENS4_14ComposedLayoutINS4_7SwizzleILi1ELi4ELi3EEENS4_18smem_ptr_flag_bitsILi8EEENSX_INS5_IJNSA_ILi8EEESG_EEENS5_IJSG_SB_EEEEEEEvNS4_8identityES14_S1E_vS1F_EENS_8epilogue10collective18CollectiveEpilogueINS1H_23Sm100TmaWarpSpecializedILi2ELi2ELi32ELb0ELb0EEEJSH_NS5_IJNSX_ISE_SB_EES1M_EEESI_SJ_SI_SJ_NS1H_6fusion15FusionCallbacksIS1L_NS1O_17LinearCombinationISI_fSI_fLNS_15FloatRoundStyleE2EEESH_S1N_JEEENS4_5SM1004TMEM4LOAD26SM100_TMEM_LOAD_16dp32b32xES14_NS15_INS16_ILi2ELi4ELi3EEES19_NSX_INS5_IJS1A_SE_EEENS5_IJSE_SB_EEEEEEENS4_39AutoVectorizingCopyWithAssumedAlignmentILi128EEENS4_14SM90_TMA_STOREES22_S24_S24_EEEvvEEEEvNT_6ParamsE,"",@"SHT_CUDA_INFO"
	.sectionflags	@""
	.align	4


	//----- nvinfo : EIATTR_CUDA_API_VERSION
	.align		4
        /*0000*/ 	.byte	0x04, 0x37
        /*0002*/ 	.short	(.L_31 - .L_30)
.L_30:
        /*0004*/ 	.word	0x00000082


	//----- nvinfo : EIATTR_KPARAM_INFO
	.align		4
.L_31:
        /*0008*/ 	.byte	0x04, 0x17
        /*000a*/ 	.short	(.L_33 - .L_32)
.L_32:
        /*000c*/ 	.word	0x00000000
        /*0010*/ 	.short	0x0000
        /*0012*/ 	.short	0x0000
        /*0014*/ 	.byte	0x00, 0xf0, 0x01, 0x20


	//----- nvinfo : EIATTR_AT_ENTRY_FRAGMENTS
	.align		4
.L_33:
        /*0018*/ 	.byte	0x04, 0x4f
        /*001a*/ 	.short	(.L_35 - .L_34)


	//   ....[0]....
.L_34:
        /*001c*/ 	.word	0x00000006


	//----- nvinfo : EIATTR_RESERVED_SMEM_USED
	.align		4
.L_35:
        /*0020*/ 	.byte	0x01, 0x41
	.zero		2


	//----- nvinfo : EIATTR_SPARSE_MMA_MASK
	.align		4
        /*0024*/ 	.byte	0x03, 0x50
        /*0026*/ 	.short	0x0000


	//----- nvinfo : EIATTR_TCGEN05_1CTA_USED
	.align		4
        /*0028*/ 	.byte	0x01, 0x51
	.zero		2


	//----- nvinfo : EIATTR_MAXREG_COUNT
	.align		4
        /*002c*/ 	.byte	0x03, 0x1b
        /*002e*/ 	.short	0x00ff


	//----- nvinfo : EIATTR_NUM_BARRIERS
	.align		4
        /*0030*/ 	.byte	0x02, 0x4c
        /*0032*/ 	.byte	0x07
	.zero		1


	//----- nvinfo : EIATTR_EXTERNS
	.align		4
        /*0034*/ 	.byte	0x04, 0x0f
        /*0036*/ 	.short	(.L_37 - .L_36)


	//   ....[0]....
	.align		4
.L_36:
        /*0038*/ 	.word	index@(__assertfail)


	//----- nvinfo : EIATTR_MERCURY_ISA_VERSION
	.align		4
.L_37:
        /*003c*/ 	.byte	0x03, 0x5f
        /*003e*/ 	.short	0x0101


	//----- nvinfo : EIATTR_INT_WARP_WIDE_INSTR_OFFSETS
	.align		4
        /*0040*/ 	.byte	0x04, 0x31
        /*0042*/ 	.short	(.L_39 - .L_38)


	//   ....[0]....
.L_38:
        /*0044*/ 	.word	0x000021a0


	//   ....[1]....
        /*0048*/ 	.word	0x00004be0


	//   ....[2]....
        /*004c*/ 	.word	0x00004c00


	//   ....[3]....
        /*0050*/ 	.word	0x00004c30


	//   ....[4]....
        /*0054*/ 	.word	0x00005560


	//   ....[5]....
        /*0058*/ 	.word	0x000055d0


	//   ....[6]....
        /*005c*/ 	.word	0x000057b0


	//   ....[7]....
        /*0060*/ 	.word	0x00005910


	//----- nvinfo : EIATTR_COOP_GROUP_MASK_REGIDS
	.align		4
.L_39:
        /*0064*/ 	.byte	0x04, 0x29
        /*0066*/ 	.short	(.L_41 - .L_40)


	//   ....[0]....
.L_40:
        /*0068*/ 	.word	0xffffffff


	//   ....[1]....
        /*006c*/ 	.word	0xffffffff


	//   ....[2]....
        /*0070*/ 	.word	0xffffffff


	//   ....[3]....
        /*0074*/ 	.word	0xffffffff


	//   ....[4]....
        /*0078*/ 	.word	0xffffffff


	//   ....[5]....
        /*007c*/ 	.word	0xffffffff


	//   ....[6]....
        /*0080*/ 	.word	0xffffffff


	//   ....[7]....
        /*0084*/ 	.word	0xffffffff


	//   ....[8]....
        /*0088*/ 	.word	0xffffffff


	//   ....[9]....
        /*008c*/ 	.word	0xffffffff


	//   ....[10]....
        /*0090*/ 	.word	0xffffffff


	//   ....[11]....
        /*0094*/ 	.word	0xffffffff


	//   ....[12]....
        /*0098*/ 	.word	0xffffffff


	//----- nvinfo : EIATTR_COOP_GROUP_INSTR_OFFSETS
	.align		4
.L_41:
        /*009c*/ 	.byte	0x04, 0x28
        /*009e*/ 	.short	(.L_43 - .L_42)


	//   ....[0]....
.L_42:
        /*00a0*/ 	.word	0x00000090


	//   ....[1]....
        /*00a4*/ 	.word	0x000004d0


	//   ....[2]....
        /*00a8*/ 	.word	0x00000a30


	//   ....[3]....
        /*00ac*/ 	.word	0x00000b90


	//   ....[4]....
        /*00b0*/ 	.word	0x00000c90


	//   ....[5]....
        /*00b4*/ 	.word	0x00000e00


	//   ....[6]....
        /*00b8*/ 	.word	0x00000fa0


	//   ....[7]....
        /*00bc*/ 	.word	0x00002080


	//   ....[8]....
        /*00c0*/ 	.word	0x00003f40


	//   ....[9]....
        /*00c4*/ 	.word	0x00004150


	//   ....[10]....
        /*00c8*/ 	.word	0x00004180


	//   ....[11]....
        /*00cc*/ 	.word	0x00004ac0


	//   ....[12]....
        /*00d0*/ 	.word	0x00004cf0


	//----- nvinfo : EIATTR_VRC_CTA_INIT_COUNT
	.align		4
.L_43:
        /*00d4*/ 	.byte	0x02, 0x4a
        /*00d6*/ 	.byte	0x80
	.zero		1


	//----- nvinfo : EIATTR_SYSCALL_OFFSETS
	.align		4
        /*00d8*/ 	.byte	0x04, 0x46
        /*00da*/ 	.short	(.L_45 - .L_44)


	//   ....[0]....
.L_44:
        /*00dc*/ 	.word	0x00006350


	//   ....[1]....
        /*00e0*/ 	.word	0x00006490


	//   ....[2]....
        /*00e4*/ 	.word	0x00006c90


	//   ....[3]....
        /*00e8*/ 	.word	0x00007a20


	//----- nvinfo : EIATTR_MBARRIER_INSTR_OFFSETS
	.align		4
.L_45:
        /*00ec*/ 	.byte	0x04, 0x39
        /*00ee*/ 	.short	(.L_47 - .L_46)


	//   ....[0]....
.L_46:
        /*00f0*/ 	.word	0x000005d0
        /*00f4*/ 	.word	0x000000ff
        /*00f8*/ 	.word	0x00000000
        /*00fc*/ 	.short	0x0100
        /*00fe*/ 	.byte	0x05
	.zero		1


	//   ....[1]....
        /*0100*/ 	.word	0x000005e0
        /*0104*/ 	.word	0x000000ff
        /*0108*/ 	.word	0x00000110
        /*010c*/ 	.short	0x0100
        /*010e*/ 	.byte	0x05
	.zero		1


	//   ....[2]....
        /*0110*/ 	.word	0x000005f0
        /*0114*/ 	.word	0x000000ff
        /*0118*/ 	.word	0x00000008
        /*011c*/ 	.short	0x0100
        /*011e*/ 	.byte	0x05
	.zero		1


	//   ....[3]....
        /*0120*/ 	.word	0x00000600
        /*0124*/ 	.word	0x000000ff
        /*0128*/ 	.word	0x00000118
        /*012c*/ 	.short	0x0100
        /*012e*/ 	.byte	0x05
	.zero		1


	//   ....[4]....
        /*0130*/ 	.word	0x00000610
        /*0134*/ 	.word	0x000000ff
        /*0138*/ 	.word	0x00000010
        /*013c*/ 	.short	0x0100
        /*013e*/ 	.byte	0x05
	.zero		1


	//   ....[5]....
        /*0140*/ 	.word	0x00000620
        /*0144*/ 	.word	0x000000ff
        /*0148*/ 	.word	0x00000120
        /*014c*/ 	.short	0x0100
        /*014e*/ 	.byte	0x05
	.zero		1


	//   ....[6]....
        /*0150*/ 	.word	0x00000630
        /*0154*/ 	.word	0x000000ff
        /*0158*/ 	.word	0x00000018
        /*015c*/ 	.short	0x0100
        /*015e*/ 	.byte	0x05
	.zero		1


	//   ....[7]....
        /*0160*/ 	.word	0x00000640
        /*0164*/ 	.word	0x000000ff
        /*0168*/ 	.word	0x00000128
        /*016c*/ 	.short	0x0100
        /*016e*/ 	.byte	0x05
	.zero		1


	//   ....[8]....
        /*0170*/ 	.word	0x00000650
        /*0174*/ 	.word	0x000000ff
        /*0178*/ 	.word	0x00000020
        /*017c*/ 	.short	0x0100
        /*017e*/ 	.byte	0x05
	.zero		1


	//   ....[9]....
        /*0180*/ 	.word	0x00000660
        /*0184*/ 	.word	0x000000ff
        /*0188*/ 	.word	0x00000130
        /*018c*/ 	.short	0x0100
        /*018e*/ 	.byte	0x05
	.zero		1


	//   ....[10]....
        /*0190*/ 	.word	0x00000670
        /*0194*/ 	.word	0x000000ff
        /*0198*/ 	.word	0x00000028
        /*019c*/ 	.short	0x0100
        /*019e*/ 	.byte	0x05
	.zero		1


	//   ....[11]....
        /*01a0*/ 	.word	0x00000680
        /*01a4*/ 	.word	0x000000ff
        /*01a8*/ 	.word	0x00000138
        /*01ac*/ 	.short	0x0100
        /*01ae*/ 	.byte	0x05
	.zero		1


	//   ....[12]....
        /*01b0*/ 	.word	0x00000690
        /*01b4*/ 	.word	0x000000ff
        /*01b8*/ 	.word	0x00000030
        /*01bc*/ 	.short	0x0100
        /*01be*/ 	.byte	0x05
	.zero		1


	//   ....[13]....
        /*01c0*/ 	.word	0x000006a0
        /*01c4*/ 	.word	0x000000ff
        /*01c8*/ 	.word	0x00000140
        /*01cc*/ 	.short	0x0100
        /*01ce*/ 	.byte	0x05
	.zero		1


	//   ....[14]....
        /*01d0*/ 	.word	0x000006b0
        /*01d4*/ 	.word	0x000000ff
        /*01d8*/ 	.word	0x00000038
        /*01dc*/ 	.short	0x0100
        /*01de*/ 	.byte	0x05
	.zero		1


	//   ....[15]....
        /*01e0*/ 	.word	0x000006c0
        /*01e4*/ 	.word	0x000000ff
        /*01e8*/ 	.word	0x00000148
        /*01ec*/ 	.short	0x0100
        /*01ee*/ 	.byte	0x05
	.zero		1


	//   ....[16]....
        /*01f0*/ 	.word	0x000006d0
        /*01f4*/ 	.word	0x000000ff
        /*01f8*/ 	.word	0x00000040
        /*01fc*/ 	.short	0x0100
        /*01fe*/ 	.byte	0x05
	.zero		1


	//   ....[17]....
        /*0200*/ 	.word	0x000006e0
        /*0204*/ 	.word	0x000000ff
        /*0208*/ 	.word	0x00000150
        /*020c*/ 	.short	0x0100
        /*020e*/ 	.byte	0x05
	.zero		1


	//   ....[18]....
        /*0210*/ 	.word	0x000006f0
        /*0214*/ 	.word	0x000000ff
        /*0218*/ 	.word	0x00000048
        /*021c*/ 	.short	0x0100
        /*021e*/ 	.byte	0x05
	.zero		1


	//   ....[19]....
        /*0220*/ 	.word	0x00000700
        /*0224*/ 	.word	0x000000ff
        /*0228*/ 	.word	0x00000158
        /*022c*/ 	.short	0x0100
        /*022e*/ 	.byte	0x05
	.zero		1


	//   ....[20]....
        /*0230*/ 	.word	0x00000710
        /*0234*/ 	.word	0x000000ff
        /*0238*/ 	.word	0x00000050
        /*023c*/ 	.short	0x0100
        /*023e*/ 	.byte	0x05
	.zero		1


	//   ....[21]....
        /*0240*/ 	.word	0x00000720
        /*0244*/ 	.word	0x000000ff
        /*0248*/ 	.word	0x00000160
        /*024c*/ 	.short	0x0100
        /*024e*/ 	.byte	0x05
	.zero		1


	//   ....[22]....
        /*0250*/ 	.word	0x00000730
        /*0254*/ 	.word	0x000000ff
        /*0258*/ 	.word	0x00000058
        /*025c*/ 	.short	0x0100
        /*025e*/ 	.byte	0x05
	.zero		1


	//   ....[23]....
        /*0260*/ 	.word	0x00000740
        /*0264*/ 	.word	0x000000ff
        /*0268*/ 	.word	0x00000168
        /*026c*/ 	.short	0x0100
        /*026e*/ 	.byte	0x05
	.zero		1


	//   ....[24]....
        /*0270*/ 	.word	0x00000750
        /*0274*/ 	.word	0x000000ff
        /*0278*/ 	.word	0x00000060
        /*027c*/ 	.short	0x0100
        /*027e*/ 	.byte	0x05
	.zero		1


	//   ....[25]....
        /*0280*/ 	.word	0x00000760
        /*0284*/ 	.word	0x000000ff
        /*0288*/ 	.word	0x00000170
        /*028c*/ 	.short	0x0100
        /*028e*/ 	.byte	0x05
	.zero		1


	//   ....[26]....
        /*0290*/ 	.word	0x00000770
        /*0294*/ 	.word	0x000000ff
        /*0298*/ 	.word	0x00000068
        /*029c*/ 	.short	0x0100
        /*029e*/ 	.byte	0x05
	.zero		1


	//   ....[27]....
        /*02a0*/ 	.word	0x00000780
        /*02a4*/ 	.word	0x000000ff
        /*02a8*/ 	.word	0x00000178
        /*02ac*/ 	.short	0x0100
        /*02ae*/ 	.byte	0x05
	.zero		1


	//   ....[28]....
        /*02b0*/ 	.word	0x00000790
        /*02b4*/ 	.word	0x000000ff
        /*02b8*/ 	.word	0x00000070
        /*02bc*/ 	.short	0x0100
        /*02be*/ 	.byte	0x05
	.zero		1


	//   ....[29]....
        /*02c0*/ 	.word	0x000007a0
        /*02c4*/ 	.word	0x000000ff
        /*02c8*/ 	.word	0x00000180
        /*02cc*/ 	.short	0x0100
        /*02ce*/ 	.byte	0x05
	.zero		1


	//   ....[30]....
        /*02d0*/ 	.word	0x000007b0
        /*02d4*/ 	.word	0x000000ff
        /*02d8*/ 	.word	0x00000078
        /*02dc*/ 	.short	0x0100
        /*02de*/ 	.byte	0x05
	.zero		1


	//   ....[31]....
        /*02e0*/ 	.word	0x000007c0
        /*02e4*/ 	.word	0x000000ff
        /*02e8*/ 	.word	0x00000188
        /*02ec*/ 	.short	0x0100
        /*02ee*/ 	.byte	0x05
	.zero		1


	//   ....[32]....
        /*02f0*/ 	.word	0x000007d0
        /*02f4*/ 	.word	0x000000ff
        /*02f8*/ 	.word	0x00000080
        /*02fc*/ 	.short	0x0100
        /*02fe*/ 	.byte	0x05
	.zero		1


	//   ....[33]....
        /*0300*/ 	.word	0x000007e0
        /*0304*/ 	.word	0x000000ff
        /*0308*/ 	.word	0x00000190
        /*030c*/ 	.short	0x0100
        /*030e*/ 	.byte	0x05
	.zero		1


	//   ....[34]....
        /*0310*/ 	.word	0x000007f0
        /*0314*/ 	.word	0x000000ff
        /*0318*/ 	.word	0x00000088
        /*031c*/ 	.short	0x0100
        /*031e*/ 	.byte	0x05
	.zero		1


	//   ....[35]....
        /*0320*/ 	.word	0x00000800
        /*0324*/ 	.word	0x000000ff
        /*0328*/ 	.word	0x00000198
        /*032c*/ 	.short	0x0100
        /*032e*/ 	.byte	0x05
	.zero		1


	//   ....[36]....
        /*0330*/ 	.word	0x00000810
        /*0334*/ 	.word	0x000000ff
        /*0338*/ 	.word	0x00000090
        /*033c*/ 	.short	0x0100
        /*033e*/ 	.byte	0x05
	.zero		1


	//   ....[37]....
        /*0340*/ 	.word	0x00000820
        /*0344*/ 	.word	0x000000ff
        /*0348*/ 	.word	0x000001a0
        /*034c*/ 	.short	0x0100
        /*034e*/ 	.byte	0x05
	.zero		1


	//   ....[38]....
        /*0350*/ 	.word	0x00000830
        /*0354*/ 	.word	0x000000ff
        /*0358*/ 	.word	0x00000098
        /*035c*/ 	.short	0x0100
        /*035e*/ 	.byte	0x05
	.zero		1


	//   ....[39]....
        /*0360*/ 	.word	0x00000840
        /*0364*/ 	.word	0x000000ff
        /*0368*/ 	.word	0x000001a8
        /*036c*/ 	.short	0x0100
        /*036e*/ 	.byte	0x05
	.zero		1


	//   ....[40]....
        /*0370*/ 	.word	0x00000850
        /*0374*/ 	.word	0x000000ff
        /*0378*/ 	.word	0x000000a0
        /*037c*/ 	.short	0x0100
        /*037e*/ 	.byte	0x05
	.zero		1


	//   ....[41]....
        /*0380*/ 	.word	0x00000860
        /*0384*/ 	.word	0x000000ff
        /*0388*/ 	.word	0x000001b0
        /*038c*/ 	.short	0x0100
        /*038e*/ 	.byte	0x05
	.zero		1


	//   ....[42]....
        /*0390*/ 	.word	0x00000870
        /*0394*/ 	.word	0x000000ff
        /*0398*/ 	.word	0x000000a8
        /*039c*/ 	.short	0x0100
        /*039e*/ 	.byte	0x05
	.zero		1


	//   ....[43]....
        /*03a0*/ 	.word	0x00000880
        /*03a4*/ 	.word	0x000000ff
        /*03a8*/ 	.word	0x000001b8
        /*03ac*/ 	.short	0x0100
        /*03ae*/ 	.byte	0x05
	.zero		1


	//   ....[44]....
        /*03b0*/ 	.word	0x00000890
        /*03b4*/ 	.word	0x000000ff
        /*03b8*/ 	.word	0x000000b0
        /*03bc*/ 	.short	0x0100
        /*03be*/ 	.byte	0x05
	.zero		1


	//   ....[45]....
        /*03c0*/ 	.word	0x000008a0
        /*03c4*/ 	.word	0x000000ff
        /*03c8*/ 	.word	0x000001c0
        /*03cc*/ 	.short	0x0100
        /*03ce*/ 	.byte	0x05
	.zero		1


	//   ....[46]....
        /*03d0*/ 	.word	0x000008b0
        /*03d4*/ 	.word	0x000000ff
        /*03d8*/ 	.word	0x000000b8
        /*03dc*/ 	.short	0x0100
        /*03de*/ 	.byte	0x05
	.zero		1


	//   ....[47]....
        /*03e0*/ 	.word	0x000008c0
        /*03e4*/ 	.word	0x000000ff
        /*03e8*/ 	.word	0x000001c8
        /*03ec*/ 	.short	0x0100
        /*03ee*/ 	.byte	0x05
	.zero		1


	//   ....[48]....
        /*03f0*/ 	.word	0x000008d0
        /*03f4*/ 	.word	0x000000ff
        /*03f8*/ 	.word	0x000000c0
        /*03fc*/ 	.short	0x0100
        /*03fe*/ 	.byte	0x05
	.zero		1


	//   ....[49]....
        /*0400*/ 	.word	0x000008e0
        /*0404*/ 	.word	0x000000ff
        /*0408*/ 	.word	0x000001d0
        /*040c*/ 	.short	0x0100
        /*040e*/ 	.byte	0x05
	.zero		1


	//   ....[50]....
        /*0410*/ 	.word	0x000008f0
        /*0414*/ 	.word	0x000000ff
        /*0418*/ 	.word	0x000000c8
        /*041c*/ 	.short	0x0100
        /*041e*/ 	.byte	0x05
	.zero		1


	//   ....[51]....
        /*0420*/ 	.word	0x00000900
        /*0424*/ 	.word	0x000000ff
        /*0428*/ 	.word	0x000001d8
        /*042c*/ 	.short	0x0100
        /*042e*/ 	.byte	0x05
	.zero		1


	//   ....[52]....
        /*0430*/ 	.word	0x00000910
        /*0434*/ 	.word	0x000000ff
        /*0438*/ 	.word	0x000000d0
        /*043c*/ 	.short	0x0100
        /*043e*/ 	.byte	0x05
	.zero		1


	//   ....[53]....
        /*0440*/ 	.word	0x00000920
        /*0444*/ 	.word	0x000000ff
        /*0448*/ 	.word	0x000001e0
        /*044c*/ 	.short	0x0100
        /*044e*/ 	.byte	0x05
	.zero		1


	//   ....[54]....
        /*0450*/ 	.word	0x00000930
        /*0454*/ 	.word	0x000000ff
        /*0458*/ 	.word	0x000000d8
        /*045c*/ 	.short	0x0100
        /*045e*/ 	.byte	0x05
	.zero		1


	//   ....[55]....
        /*0460*/ 	.word	0x00000940
        /*0464*/ 	.word	0x000000ff
        /*0468*/ 	.word	0x000001e8
        /*046c*/ 	.short	0x0100
        /*046e*/ 	.byte	0x05
	.zero		1


	//   ....[56]....
        /*0470*/ 	.word	0x00000950
        /*0474*/ 	.word	0x000000ff
        /*0478*/ 	.word	0x000000e0
        /*047c*/ 	.short	0x0100
        /*047e*/ 	.byte	0x05
	.zero		1


	//   ....[57]....
        /*0480*/ 	.word	0x00000960
        /*0484*/ 	.word	0x000000ff
        /*0488*/ 	.word	0x000001f0
        /*048c*/ 	.short	0x0100
        /*048e*/ 	.byte	0x05
	.zero		1


	//   ....[58]....
        /*0490*/ 	.word	0x00000970
        /*0494*/ 	.word	0x000000ff
        /*0498*/ 	.word	0x000000e8
        /*049c*/ 	.short	0x0100
        /*049e*/ 	.byte	0x05
	.zero		1


	//   ....[59]....
        /*04a0*/ 	.word	0x00000980
        /*04a4*/ 	.word	0x000000ff
        /*04a8*/ 	.word	0x000001f8
        /*04ac*/ 	.short	0x0100
        /*04ae*/ 	.byte	0x05
	.zero		1


	//   ....[60]....
        /*04b0*/ 	.word	0x00000990
        /*04b4*/ 	.word	0x000000ff
        /*04b8*/ 	.word	0x000000f0
        /*04bc*/ 	.short	0x0100
        /*04be*/ 	.byte	0x05
	.zero		1


	//   ....[61]....
        /*04c0*/ 	.word	0x000009a0
        /*04c4*/ 	.word	0x000000ff
        /*04c8*/ 	.word	0x00000200
        /*04cc*/ 	.short	0x0100
        /*04ce*/ 	.byte	0x05
	.zero		1


	//   ....[62]....
        /*04d0*/ 	.word	0x000009b0
        /*04d4*/ 	.word	0x000000ff
        /*04d8*/ 	.word	0x000000f8
        /*04dc*/ 	.short	0x0100
        /*04de*/ 	.byte	0x05
	.zero		1


	//   ....[63]....
        /*04e0*/ 	.word	0x000009c0
        /*04e4*/ 	.word	0x000000ff
        /*04e8*/ 	.word	0x00000208
        /*04ec*/ 	.short	0x0100
        /*04ee*/ 	.byte	0x05
	.zero		1


	//   ....[64]....
        /*04f0*/ 	.word	0x000009d0
        /*04f4*/ 	.word	0x000000ff
        /*04f8*/ 	.word	0x00000100
        /*04fc*/ 	.short	0x0100
        /*04fe*/ 	.byte	0x05
	.zero		1


	//   ....[65]....
        /*0500*/ 	.word	0x000009e0
        /*0504*/ 	.word	0x000000ff
        /*0508*/ 	.word	0x00000210
        /*050c*/ 	.short	0x0100
        /*050e*/ 	.byte	0x05
	.zero		1


	//   ....[66]....
        /*0510*/ 	.word	0x000009f0
        /*0514*/ 	.word	0x000000ff
        /*0518*/ 	.word	0x00000108
        /*051c*/ 	.short	0x0100
        /*051e*/ 	.byte	0x05
	.zero		1


	//   ....[67]....
        /*0520*/ 	.word	0x00000a00
        /*0524*/ 	.word	0x000000ff
        /*0528*/ 	.word	0x00000218
        /*052c*/ 	.short	0x0100
        /*052e*/ 	.byte	0x05
	.zero		1


	//   ....[68]....
        /*0530*/ 	.word	0x00000b40
        /*0534*/ 	.word	0x000000ff
        /*0538*/ 	.word	0x00000220
        /*053c*/ 	.short	0x0100
        /*053e*/ 	.byte	0x07
	.zero		1


	//   ....[69]....
        /*0540*/ 	.word	0x00000b50
        /*0544*/ 	.word	0x000000ff
        /*0548*/ 	.word	0x00000230
        /*054c*/ 	.short	0x0100
        /*054e*/ 	.byte	0x07
	.zero		1


	//   ....[70]....
        /*0550*/ 	.word	0x00000b60
        /*0554*/ 	.word	0x000000ff
        /*0558*/ 	.word	0x00000228
        /*055c*/ 	.short	0x0100
        /*055e*/ 	.byte	0x07
	.zero		1


	//   ....[71]....
        /*0560*/ 	.word	0x00000b70
        /*0564*/ 	.word	0x000000ff
        /*0568*/ 	.word	0x00000238
        /*056c*/ 	.short	0x0100
        /*056e*/ 	.byte	0x07
	.zero		1


	//   ....[72]....
        /*0570*/ 	.word	0x00000c60
        /*0574*/ 	.word	0x000000ff
        /*0578*/ 	.word	0x00000240
        /*057c*/ 	.short	0x0100
        /*057e*/ 	.byte	0x05
	.zero		1


	//   ....[73]....
        /*0580*/ 	.word	0x00000c70
        /*0584*/ 	.word	0x000000ff
        /*0588*/ 	.word	0x00000248
        /*058c*/ 	.short	0x0100
        /*058e*/ 	.byte	0x05
	.zero		1


	//   ....[74]....
        /*0590*/ 	.word	0x00000db0
        /*0594*/ 	.word	0x000000ff
        /*0598*/ 	.word	0x00000250
        /*059c*/ 	.short	0x0100
        /*059e*/ 	.byte	0x05
	.zero		1


	//   ....[75]....
        /*05a0*/ 	.word	0x00000dc0
        /*05a4*/ 	.word	0x000000ff
        /*05a8*/ 	.word	0x00000260
        /*05ac*/ 	.short	0x0100
        /*05ae*/ 	.byte	0x05
	.zero		1


	//   ....[76]....
        /*05b0*/ 	.word	0x00000dd0
        /*05b4*/ 	.word	0x000000ff
        /*05b8*/ 	.word	0x00000258
        /*05bc*/ 	.short	0x0100
        /*05be*/ 	.byte	0x05
	.zero		1


	//   ....[77]....
        /*05c0*/ 	.word	0x00000de0
        /*05c4*/ 	.word	0x000000ff
        /*05c8*/ 	.word	0x00000268
        /*05cc*/ 	.short	0x0100
        /*05ce*/ 	.byte	0x05
	.zero		1


	//   ....[78]....
        /*05d0*/ 	.word	0x00000f10
        /*05d4*/ 	.word	0x000000ff
        /*05d8*/ 	.word	0x00000270
        /*05dc*/ 	.short	0x0100
        /*05de*/ 	.byte	0x07
	.zero		1


	//   ....[79]....
        /*05e0*/ 	.word	0x00000f20
        /*05e4*/ 	.word	0x000000ff
        /*05e8*/ 	.word	0x00000290
        /*05ec*/ 	.short	0x0100
        /*05ee*/ 	.byte	0x07
	.zero		1


	//   ....[80]....
        /*05f0*/ 	.word	0x00000f30
        /*05f4*/ 	.word	0x000000ff
        /*05f8*/ 	.word	0x00000278
        /*05fc*/ 	.short	0x0100
        /*05fe*/ 	.byte	0x07
	.zero		1


	//   ....[81]....
        /*0600*/ 	.word	0x00000f40
        /*0604*/ 	.word	0x000000ff
        /*0608*/ 	.word	0x00000298
        /*060c*/ 	.short	0x0100
        /*060e*/ 	.byte	0x07
	.zero		1


	//   ....[82]....
        /*0610*/ 	.word	0x00000f50
        /*0614*/ 	.word	0x000000ff
        /*0618*/ 	.word	0x00000280
        /*061c*/ 	.short	0x0100
        /*061e*/ 	.byte	0x07
	.zero		1


	//   ....[83]....
        /*0620*/ 	.word	0x00000f60
        /*0624*/ 	.word	0x000000ff
        /*0628*/ 	.word	0x000002a0
        /*062c*/ 	.short	0x0100
        /*062e*/ 	.byte	0x07
	.zero		1


	//   ....[84]....
        /*0630*/ 	.word	0x00000f70
        /*0634*/ 	.word	0x000000ff
        /*0638*/ 	.word	0x00000288
        /*063c*/ 	.short	0x0100
        /*063e*/ 	.byte	0x07
	.zero		1


	//   ....[85]....
        /*0640*/ 	.word	0x00000f80
        /*0644*/ 	.word	0x000000ff
        /*0648*/ 	.word	0x000002a8
        /*064c*/ 	.short	0x0100
        /*064e*/ 	.byte	0x07
	.zero		1


	//   ....[86]....
        /*0650*/ 	.word	0x00001070
        /*0654*/ 	.word	0x000000ff
        /*0658*/ 	.word	0x000002b0
        /*065c*/ 	.short	0x0100
        /*065e*/ 	.byte	0x05
	.zero		1


	//   ....[87]....
        /*0660*/ 	.word	0x00001080
        /*0664*/ 	.word	0x000000ff
        /*0668*/ 	.word	0x000002c0
        /*066c*/ 	.short	0x0100
        /*066e*/ 	.byte	0x05
	.zero		1


	//   ....[88]....
        /*0670*/ 	.word	0x00001090
        /*0674*/ 	.word	0x000000ff
        /*0678*/ 	.word	0x000002b8
        /*067c*/ 	.short	0x0100
        /*067e*/ 	.byte	0x05
	.zero		1


	//   ....[89]....
        /*0680*/ 	.word	0x000010a0
        /*0684*/ 	.word	0x000000ff
        /*0688*/ 	.word	0x000002c8
        /*068c*/ 	.short	0x0100
        /*068e*/ 	.byte	0x05
	.zero		1


	//   ....[90]....
        /*0690*/ 	.word	0x00001980
        /*0694*/ 	.word	0x00000003
        /*0698*/ 	.word	0x000002c0
        /*069c*/ 	.short	0x010a
        /*069e*/ 	.byte	0xff
	.zero		1


	//   ....[91]....
        /*06a0*/ 	.word	0x000019b0
        /*06a4*/ 	.word	0x00000003
        /*06a8*/ 	.word	0x000002b0
        /*06ac*/ 	.short	0x0101
        /*06ae*/ 	.byte	0xff
	.zero		1


	//   ....[92]....
        /*06b0*/ 	.word	0x00001a80
        /*06b4*/ 	.word	0x000000ff
        /*06b8*/ 	.word	0x00000110
        /*06bc*/ 	.short	0x010a
        /*06be*/ 	.byte	0x08
	.zero		1


	//   ....[93]....
        /*06c0*/ 	.word	0x00001b20
        /*06c4*/ 	.word	0x000000ff
        /*06c8*/ 	.word	0x00000110
        /*06cc*/ 	.short	0x010a
        /*06ce*/ 	.byte	0x21
	.zero		1


	//   ....[94]....
        /*06d0*/ 	.word	0x00001c70
        /*06d4*/ 	.word	0x000000ff
        /*06d8*/ 	.word	0x00000110
        /*06dc*/ 	.short	0x010a
        /*06de*/ 	.byte	0x08
	.zero		1


	//   ....[95]....
        /*06e0*/ 	.word	0x00001d80
        /*06e4*/ 	.word	0x000000ff
        /*06e8*/ 	.word	0x00000248
        /*06ec*/ 	.short	0x0101
        /*06ee*/ 	.byte	0x04
	.zero		1


	//   ....[96]....
        /*06f0*/ 	.word	0x00001da0
        /*06f4*/ 	.word	0x000000ff
        /*06f8*/ 	.word	0x00000110
        /*06fc*/ 	.short	0x010a
        /*06fe*/ 	.byte	0x08
	.zero		1


	//   ....[97]....
        /*0700*/ 	.word	0x00001e20
        /*0704*/ 	.word	0x000000ff
        /*0708*/ 	.word	0x00000110
        /*070c*/ 	.short	0x010a
        /*070e*/ 	.byte	0x11
	.zero		1


	//   ....[98]....
        /*0710*/ 	.word	0x00001f70
        /*0714*/ 	.word	0x000000ff
        /*0718*/ 	.word	0x00000110
        /*071c*/ 	.short	0x010a
        /*071e*/ 	.byte	0x08
	.zero		1


	//   ....[99]....
        /*0720*/ 	.word	0x000020b0
        /*0724*/ 	.word	0x00000002
        /*0728*/ 	.word	0x00000250
        /*072c*/ 	.short	0x010a
        /*072e*/ 	.byte	0xff
	.zero		1


	//   ....[100]....
        /*0730*/ 	.word	0x00002170
        /*0734*/ 	.word	0x00000002
        /*0738*/ 	.word	0x00000000
        /*073c*/ 	.short	0x0101
        /*073e*/ 	.byte	0xff
	.zero		1


	//   ....[101]....
        /*0740*/ 	.word	0x000026d0
        /*0744*/ 	.word	0x000000ff
        /*0748*/ 	.word	0x00000000
        /*074c*/ 	.short	0x010a
        /*074e*/ 	.byte	0x05
	.zero		1


	//   ....[102]....
        /*0750*/ 	.word	0x00002760
        /*0754*/ 	.word	0x000000ff
        /*0758*/ 	.word	0x00000000
        /*075c*/ 	.short	0x010a
        /*075e*/ 	.byte	0x05
	.zero		1


	//   ....[103]....
        /*0760*/ 	.word	0x000027f0
        /*0764*/ 	.word	0x000000ff
        /*0768*/ 	.word	0x00000000
        /*076c*/ 	.short	0x010a
        /*076e*/ 	.byte	0x05
	.zero		1


	//   ....[104]....
        /*0770*/ 	.word	0x00002880
        /*0774*/ 	.word	0x000000ff
        /*0778*/ 	.word	0x00000000
        /*077c*/ 	.short	0x010a
        /*077e*/ 	.byte	0x05
	.zero		1


	//   ....[105]....
        /*0780*/ 	.word	0x00002910
        /*0784*/ 	.word	0x000000ff
        /*0788*/ 	.word	0x00000000
        /*078c*/ 	.short	0x010a
        /*078e*/ 	.byte	0x05
	.zero		1


	//   ....[106]....
        /*0790*/ 	.word	0x000029a0
        /*0794*/ 	.word	0x000000ff
        /*0798*/ 	.word	0x00000000
        /*079c*/ 	.short	0x010a
        /*079e*/ 	.byte	0x05
	.zero		1


	//   ....[107]....
        /*07a0*/ 	.word	0x00002a30
        /*07a4*/ 	.word	0x000000ff
        /*07a8*/ 	.word	0x00000000
        /*07ac*/ 	.short	0x010a
        /*07ae*/ 	.byte	0x05
	.zero		1


	//   ....[108]....
        /*07b0*/ 	.word	0x00002ac0
        /*07b4*/ 	.word	0x000000ff
        /*07b8*/ 	.word	0x00000000
        /*07bc*/ 	.short	0x010a
        /*07be*/ 	.byte	0x05
	.zero		1


	//   ....[109]....
        /*07c0*/ 	.word	0x00002b50
        /*07c4*/ 	.word	0x000000ff
        /*07c8*/ 	.word	0x00000000
        /*07cc*/ 	.short	0x010a
        /*07ce*/ 	.byte	0x05
	.zero		1


	//   ....[110]....
        /*07d0*/ 	.word	0x00002be0
        /*07d4*/ 	.word	0x000000ff
        /*07d8*/ 	.word	0x00000000
        /*07dc*/ 	.short	0x010a
        /*07de*/ 	.byte	0x05
	.zero		1


	//   ....[111]....
        /*07e0*/ 	.word	0x00002c70
        /*07e4*/ 	.word	0x000000ff
        /*07e8*/ 	.word	0x00000000
        /*07ec*/ 	.short	0x010a
        /*07ee*/ 	.byte	0x05
	.zero		1


	//   ....[112]....
        /*07f0*/ 	.word	0x00002d00
        /*07f4*/ 	.word	0x000000ff
        /*07f8*/ 	.word	0x00000000
        /*07fc*/ 	.short	0x010a
        /*07fe*/ 	.byte	0x05
	.zero		1


	//   ....[113]....
        /*0800*/ 	.word	0x00002d90
        /*0804*/ 	.word	0x000000ff
        /*0808*/ 	.word	0x00000000
        /*080c*/ 	.short	0x010a
        /*080e*/ 	.byte	0x05
	.zero		1


	//   ....[114]....
        /*0810*/ 	.word	0x00002e20
        /*0814*/ 	.word	0x000000ff
        /*0818*/ 	.word	0x00000000
        /*081c*/ 	.short	0x010a
        /*081e*/ 	.byte	0x05
	.zero		1


	//   ....[115]....
        /*0820*/ 	.word	0x00002eb0
        /*0824*/ 	.word	0x000000ff
        /*0828*/ 	.word	0x00000000
        /*082c*/ 	.short	0x010a
        /*082e*/ 	.byte	0x05
	.zero		1


	//   ....[116]....
        /*0830*/ 	.word	0x00002f40
        /*0834*/ 	.word	0x000000ff
        /*0838*/ 	.word	0x00000000
        /*083c*/ 	.short	0x010a
        /*083e*/ 	.byte	0x05
	.zero		1


	//   ....[117]....
        /*0840*/ 	.word	0x00002fd0
        /*0844*/ 	.word	0x000000ff
        /*0848*/ 	.word	0x00000000
        /*084c*/ 	.short	0x010a
        /*084e*/ 	.byte	0x05
	.zero		1


	//   ....[118]....
        /*0850*/ 	.word	0x00003060
        /*0854*/ 	.word	0x000000ff
        /*0858*/ 	.word	0x00000000
        /*085c*/ 	.short	0x010a
        /*085e*/ 	.byte	0x05
	.zero		1


	//   ....[119]....
        /*0860*/ 	.word	0x000030f0
        /*0864*/ 	.word	0x000000ff
        /*0868*/ 	.word	0x00000000
        /*086c*/ 	.short	0x010a
        /*086e*/ 	.byte	0x05
	.zero		1


	//   ....[120]....
        /*0870*/ 	.word	0x00003180
        /*0874*/ 	.word	0x000000ff
        /*0878*/ 	.word	0x00000000
        /*087c*/ 	.short	0x010a
        /*087e*/ 	.byte	0x05
	.zero		1


	//   ....[121]....
        /*0880*/ 	.word	0x00003210
        /*0884*/ 	.word	0x000000ff
        /*0888*/ 	.word	0x00000000
        /*088c*/ 	.short	0x010a
        /*088e*/ 	.byte	0x05
	.zero		1


	//   ....[122]....
        /*0890*/ 	.word	0x000032a0
        /*0894*/ 	.word	0x000000ff
        /*0898*/ 	.word	0x00000000
        /*089c*/ 	.short	0x010a
        /*089e*/ 	.byte	0x05
	.zero		1


	//   ....[123]....
        /*08a0*/ 	.word	0x00003330
        /*08a4*/ 	.word	0x000000ff
        /*08a8*/ 	.word	0x00000000
        /*08ac*/ 	.short	0x010a
        /*08ae*/ 	.byte	0x05
	.zero		1


	//   ....[124]....
        /*08b0*/ 	.word	0x000033c0
        /*08b4*/ 	.word	0x000000ff
        /*08b8*/ 	.word	0x00000000
        /*08bc*/ 	.short	0x010a
        /*08be*/ 	.byte	0x05
	.zero		1


	//   ....[125]....
        /*08c0*/ 	.word	0x00003450
        /*08c4*/ 	.word	0x000000ff
        /*08c8*/ 	.word	0x00000000
        /*08cc*/ 	.short	0x010a
        /*08ce*/ 	.byte	0x05
	.zero		1


	//   ....[126]....
        /*08d0*/ 	.word	0x000034e0
        /*08d4*/ 	.word	0x000000ff
        /*08d8*/ 	.word	0x00000000
        /*08dc*/ 	.short	0x010a
        /*08de*/ 	.byte	0x05
	.zero		1


	//   ....[127]....
        /*08e0*/ 	.word	0x00003570
        /*08e4*/ 	.word	0x000000ff
        /*08e8*/ 	.word	0x00000000
        /*08ec*/ 	.short	0x010a
        /*08ee*/ 	.byte	0x05
	.zero		1


	//   ....[128]....
        /*08f0*/ 	.word	0x00003600
        /*08f4*/ 	.word	0x000000ff
        /*08f8*/ 	.word	0x00000000
        /*08fc*/ 	.short	0x010a
        /*08fe*/ 	.byte	0x05
	.zero		1


	//   ....[129]....
        /*0900*/ 	.word	0x00003690
        /*0904*/ 	.word	0x000000ff
        /*0908*/ 	.word	0x00000000
        /*090c*/ 	.short	0x010a
        /*090e*/ 	.byte	0x05
	.zero		1


	//   ....[130]....
        /*0910*/ 	.word	0x00003720
        /*0914*/ 	.word	0x000000ff
        /*0918*/ 	.word	0x00000000
        /*091c*/ 	.short	0x010a
        /*091e*/ 	.byte	0x05
	.zero		1


	//   ....[131]....
        /*0920*/ 	.word	0x000037b0
        /*0924*/ 	.word	0x000000ff
        /*0928*/ 	.word	0x00000000
        /*092c*/ 	.short	0x010a
        /*092e*/ 	.byte	0x05
	.zero		1


	//   ....[132]....
        /*0930*/ 	.word	0x00003840
        /*0934*/ 	.word	0x000000ff
        /*0938*/ 	.word	0x00000000
        /*093c*/ 	.short	0x010a
        /*093e*/ 	.byte	0x05
	.zero		1


	//   ....[133]....
        /*0940*/ 	.word	0x000038d0
        /*0944*/ 	.word	0x000000ff
        /*0948*/ 	.word	0x00000000
        /*094c*/ 	.short	0x010a
        /*094e*/ 	.byte	0x05
	.zero		1


	//   ....[134]....
        /*0950*/ 	.word	0x00003970
        /*0954*/ 	.word	0x00000000
        /*0958*/ 	.word	0x00000000
        /*095c*/ 	.short	0x010a
        /*095e*/ 	.byte	0xff
	.zero		1


	//   ....[135]....
        /*0960*/ 	.word	0x00003a90
        /*0964*/ 	.word	0x00000000
        /*0968*/ 	.word	0x000002b0
        /*096c*/ 	.short	0x010a
        /*096e*/ 	.byte	0xff
	.zero		1


	//   ....[136]....
        /*0970*/ 	.word	0x00003af0
        /*0974*/ 	.word	0x00000004
        /*0978*/ 	.word	0x00000000
        /*097c*/ 	.short	0x0101
        /*097e*/ 	.byte	0xff
	.zero		1


	//   ....[137]....
        /*0980*/ 	.word	0x00003b10
        /*0984*/ 	.word	0x000000ff
        /*0988*/ 	.word	0x00000260
        /*098c*/ 	.short	0x010a
        /*098e*/ 	.byte	0x05
	.zero		1


	//   ....[138]....
        /*0990*/ 	.word	0x00003c30
        /*0994*/ 	.word	0x00000000
        /*0998*/ 	.word	0x00000250
        /*099c*/ 	.short	0x010a
        /*099e*/ 	.byte	0xff
	.zero		1


	//   ....[139]....
        /*09a0*/ 	.word	0x00003d40
        /*09a4*/ 	.word	0x00000000
        /*09a8*/ 	.word	0x00000000
        /*09ac*/ 	.short	0x0101
        /*09ae*/ 	.byte	0xff
	.zero		1


	//   ....[140]....
        /*09b0*/ 	.word	0x00003dd0
        /*09b4*/ 	.word	0x000000ff
        /*09b8*/ 	.word	0x00000260
        /*09bc*/ 	.short	0x0106
        /*09be*/ 	.byte	0x05
	.zero		1


	//   ....[141]....
        /*09c0*/ 	.word	0x00003df0
        /*09c4*/ 	.word	0x000000ff
        /*09c8*/ 	.word	0x00000260
        /*09cc*/ 	.short	0x010a
        /*09ce*/ 	.byte	0x05
	.zero		1


	//   ....[142]....
        /*09d0*/ 	.word	0x00003e80
        /*09d4*/ 	.word	0x000000ff
        /*09d8*/ 	.word	0x00000260
        /*09dc*/ 	.short	0x0106
        /*09de*/ 	.byte	0x04
	.zero		1


	//   ....[143]....
        /*09e0*/ 	.word	0x00003ec0
        /*09e4*/ 	.word	0x00000000
        /*09e8*/ 	.word	0x00000260
        /*09ec*/ 	.short	0x010a
        /*09ee*/ 	.byte	0xff
	.zero		1


	//   ....[144]....
        /*09f0*/ 	.word	0x000043a0
        /*09f4*/ 	.word	0x00000000
        /*09f8*/ 	.word	0x00000250
        /*09fc*/ 	.short	0x010a
        /*09fe*/ 	.byte	0xff
	.zero		1


	//   ....[145]....
        /*0a00*/ 	.word	0x000044a0
        /*0a04*/ 	.word	0x00000003
        /*0a08*/ 	.word	0x00000000
        /*0a0c*/ 	.short	0x0101
        /*0a0e*/ 	.byte	0xff
	.zero		1


	//   ....[146]....
        /*0a10*/ 	.word	0x000044b0
        /*0a14*/ 	.word	0x000000ff
        /*0a18*/ 	.word	0x00000000
        /*0a1c*/ 	.short	0x010a
        /*0a1e*/ 	.byte	0x04
	.zero		1


	//   ....[147]....
        /*0a20*/ 	.word	0x000044d0
        /*0a24*/ 	.word	0x000000ff
        /*0a28*/ 	.word	0x00000290
        /*0a2c*/ 	.short	0x010a
        /*0a2e*/ 	.byte	0x09
	.zero		1


	//   ....[148]....
        /*0a30*/ 	.word	0x00004610
        /*0a34*/ 	.word	0x000000ff
        /*0a38*/ 	.word	0x00000000
        /*0a3c*/ 	.short	0x010a
        /*0a3e*/ 	.byte	0x07
	.zero		1


	//   ....[149]....
        /*0a40*/ 	.word	0x00004740
        /*0a44*/ 	.word	0x000000ff
        /*0a48*/ 	.word	0x00000000
        /*0a4c*/ 	.short	0x010a
        /*0a4e*/ 	.byte	0x04
	.zero		1


	//   ....[150]....
        /*0a50*/ 	.word	0x000048f0
        /*0a54*/ 	.word	0x000000ff
        /*0a58*/ 	.word	0x00000000
        /*0a5c*/ 	.short	0x010a
        /*0a5e*/ 	.byte	0x05
	.zero		1


	//   ....[151]....
        /*0a60*/ 	.word	0x00004980
        /*0a64*/ 	.word	0x000000ff
        /*0a68*/ 	.word	0x00000000
        /*0a6c*/ 	.short	0x010a
        /*0a6e*/ 	.byte	0x05
	.zero		1


	//   ....[152]....
        /*0a70*/ 	.word	0x00004a10
        /*0a74*/ 	.word	0x000000ff
        /*0a78*/ 	.word	0x00000000
        /*0a7c*/ 	.short	0x010a
        /*0a7e*/ 	.byte	0x05
	.zero		1


	//   ....[153]....
        /*0a80*/ 	.word	0x00004aa0
        /*0a84*/ 	.word	0x000000ff
        /*0a88*/ 	.word	0x00000000
        /*0a8c*/ 	.short	0x010a
        /*0a8e*/ 	.byte	0x07
	.zero		1


	//   ....[154]....
        /*0a90*/ 	.word	0x00004f00
        /*0a94*/ 	.word	0x00000000
        /*0a98*/ 	.word	0x00000250
        /*0a9c*/ 	.short	0x010a
        /*0a9e*/ 	.byte	0xff
	.zero		1


	//   ....[155]....
        /*0aa0*/ 	.word	0x00004fc0
        /*0aa4*/ 	.word	0x00000000
        /*0aa8*/ 	.word	0x00000000
        /*0aac*/ 	.short	0x0101
        /*0aae*/ 	.byte	0xff
	.zero		1


	//   ....[156]....
        /*0ab0*/ 	.word	0x000052e0
        /*0ab4*/ 	.word	0x000000ff
        /*0ab8*/ 	.word	0x00000248
        /*0abc*/ 	.short	0x010a
        /*0abe*/ 	.byte	0x07
	.zero		1


	//   ....[157]....
        /*0ac0*/ 	.word	0x000054d0
        /*0ac4*/ 	.word	0x000000ff
        /*0ac8*/ 	.word	0x00000230
        /*0acc*/ 	.short	0x010a
        /*0ace*/ 	.byte	0x07
	.zero		1


	//   ....[158]....
        /*0ad0*/ 	.word	0x000056a0
        /*0ad4*/ 	.word	0x000000ff
        /*0ad8*/ 	.word	0x00000220
        /*0adc*/ 	.short	0x010b
        /*0ade*/ 	.byte	0x07
	.zero		1


	//   ....[159]....
        /*0ae0*/ 	.word	0x00005710
        /*0ae4*/ 	.word	0x000000ff
        /*0ae8*/ 	.word	0x00000000
        /*0aec*/ 	.short	0x0101
        /*0aee*/ 	.byte	0x08
	.zero		1


	//   ....[160]....
        /*0af0*/ 	.word	0x00005740
        /*0af4*/ 	.word	0x000000ff
        /*0af8*/ 	.word	0x00000238
        /*0afc*/ 	.short	0x010a
        /*0afe*/ 	.byte	0x07
	.zero		1


	//   ....[161]....
        /*0b00*/ 	.word	0x00005950
        /*0b04*/ 	.word	0x000000ff
        /*0b08*/ 	.word	0x00000228
        /*0b0c*/ 	.short	0x010b
        /*0b0e*/ 	.byte	0x07
	.zero		1


	//   ....[162]....
        /*0b10*/ 	.word	0x00005970
        /*0b14*/ 	.word	0x000000ff
        /*0b18*/ 	.word	0x00000000
        /*0b1c*/ 	.short	0x0101
        /*0b1e*/ 	.byte	0x0d
	.zero		1


	//   ....[163]....
        /*0b20*/ 	.word	0x000059a0
        /*0b24*/ 	.word	0x000000ff
        /*0b28*/ 	.word	0x00000230
        /*0b2c*/ 	.short	0x010a
        /*0b2e*/ 	.byte	0x07
	.zero		1


	//   ....[164]....
        /*0b30*/ 	.word	0x000059e0
        /*0b34*/ 	.word	0x00000000
        /*0b38*/ 	.word	0x00000238
        /*0b3c*/ 	.short	0x010a
        /*0b3e*/ 	.byte	0xff
	.zero		1


	//   ....[165]....
        /*0b40*/ 	.word	0x00005d20
        /*0b44*/ 	.word	0x00000000
        /*0b48*/ 	.word	0x00000250
        /*0b4c*/ 	.short	0x010a
        /*0b4e*/ 	.byte	0xff
	.zero		1


	//   ....[166]....
        /*0b50*/ 	.word	0x00005e30
        /*0b54*/ 	.word	0x00000000
        /*0b58*/ 	.word	0x00000000
        /*0b5c*/ 	.short	0x0101
        /*0b5e*/ 	.byte	0xff
	.zero		1


	//   ....[167]....
        /*0b60*/ 	.word	0x00006880
        /*0b64*/ 	.word	0x00000000
        /*0b68*/ 	.word	0x00000220
        /*0b6c*/ 	.short	0x010a
        /*0b6e*/ 	.byte	0xff
	.zero		1


	//   ....[168]....
        /*0b70*/ 	.word	0x000068f0
        /*0b74*/ 	.word	0x00000071
        /*0b78*/ 	.word	0x00000270
        /*0b7c*/ 	.short	0x010a
        /*0b7e*/ 	.byte	0xff
	.zero		1


	//   ....[169]....
        /*0b80*/ 	.word	0x000069d0
        /*0b84*/ 	.word	0x00000000
        /*0b88*/ 	.word	0x00000220
        /*0b8c*/ 	.short	0x010a
        /*0b8e*/ 	.byte	0xff
	.zero		1


	//   ....[170]....
        /*0b90*/ 	.word	0x00006b10
        /*0b94*/ 	.word	0x00000000
        /*0b98*/ 	.word	0x00000000
        /*0b9c*/ 	.short	0x0101
        /*0b9e*/ 	.byte	0xff
	.zero		1


	//   ....[171]....
        /*0ba0*/ 	.word	0x00006b70
        /*0ba4*/ 	.word	0x00000071
        /*0ba8*/ 	.word	0x00000270
        /*0bac*/ 	.short	0x010a
        /*0bae*/ 	.byte	0xff
	.zero		1


	//   ....[172]....
        /*0bb0*/ 	.word	0x000076c0
        /*0bb4*/ 	.word	0x00000020
        /*0bb8*/ 	.word	0x00000220
        /*0bbc*/ 	.short	0x010a
        /*0bbe*/ 	.byte	0xff
	.zero		1


	//   ....[173]....
        /*0bc0*/ 	.word	0x00007780
        /*0bc4*/ 	.word	0x00000020
        /*0bc8*/ 	.word	0x00000220
        /*0bcc*/ 	.short	0x010a
        /*0bce*/ 	.byte	0xff
	.zero		1


	//   ....[174]....
        /*0bd0*/ 	.word	0x000078a0
        /*0bd4*/ 	.word	0x00000003
        /*0bd8*/ 	.word	0x00000000
        /*0bdc*/ 	.short	0x0101
        /*0bde*/ 	.byte	0xff
	.zero		1


	//   ....[175]....
        /*0be0*/ 	.word	0x00007ce0
        /*0be4*/ 	.word	0x000000ff
        /*0be8*/ 	.word	0x00000000
        /*0bec*/ 	.short	0x0101
        /*0bee*/ 	.byte	0x05
	.zero		1


	//   ....[176]....
        /*0bf0*/ 	.word	0x00008520
        /*0bf4*/ 	.word	0x00000003
        /*0bf8*/ 	.word	0x000002c0
        /*0bfc*/ 	.short	0x010a
        /*0bfe*/ 	.byte	0xff
	.zero		1


	//   ....[177]....
        /*0c00*/ 	.word	0x00008580
        /*0c04*/ 	.word	0x00000002
        /*0c08*/ 	.word	0x00000110
        /*0c0c*/ 	.short	0x010a
        /*0c0e*/ 	.byte	0xff
	.zero		1


	//   ....[178]....
        /*0c10*/ 	.word	0x000085e0
        /*0c14*/ 	.word	0x00000002
        /*0c18*/ 	.word	0x00000110
        /*0c1c*/ 	.short	0x010a
        /*0c1e*/ 	.byte	0xff
	.zero		1


	//   ....[179]....
        /*0c20*/ 	.word	0x00008630
        /*0c24*/ 	.word	0x00000002
        /*0c28*/ 	.word	0x00000250
        /*0c2c*/ 	.short	0x010a
        /*0c2e*/ 	.byte	0xff
	.zero		1


	//   ....[180]....
        /*0c30*/ 	.word	0x00008690
        /*0c34*/ 	.word	0x00000000
        /*0c38*/ 	.word	0x00000000
        /*0c3c*/ 	.short	0x010a
        /*0c3e*/ 	.byte	0xff
	.zero		1


	//   ....[181]....
        /*0c40*/ 	.word	0x000086f0
        /*0c44*/ 	.word	0x00000000
        /*0c48*/ 	.word	0x00000000
        /*0c4c*/ 	.short	0x010a
        /*0c4e*/ 	.byte	0xff
	.zero		1


	//   ....[182]....
        /*0c50*/ 	.word	0x00008750
        /*0c54*/ 	.word	0x00000000
        /*0c58*/ 	.word	0x00000000
        /*0c5c*/ 	.short	0x010a
        /*0c5e*/ 	.byte	0xff
	.zero		1


	//   ....[183]....
        /*0c60*/ 	.word	0x000087b0
        /*0c64*/ 	.word	0x00000000
        /*0c68*/ 	.word	0x00000000
        /*0c6c*/ 	.short	0x010a
        /*0c6e*/ 	.byte	0xff
	.zero		1


	//   ....[184]....
        /*0c70*/ 	.word	0x00008810
        /*0c74*/ 	.word	0x00000000
        /*0c78*/ 	.word	0x00000000
        /*0c7c*/ 	.short	0x010a
        /*0c7e*/ 	.byte	0xff
	.zero		1


	//   ....[185]....
        /*0c80*/ 	.word	0x00008870
        /*0c84*/ 	.word	0x00000000
        /*0c88*/ 	.word	0x00000000
        /*0c8c*/ 	.short	0x010a
        /*0c8e*/ 	.byte	0xff
	.zero		1


	//   ....[186]....
        /*0c90*/ 	.word	0x000088d0
        /*0c94*/ 	.word	0x00000000
        /*0c98*/ 	.word	0x00000000
        /*0c9c*/ 	.short	0x010a
        /*0c9e*/ 	.byte	0xff
	.zero		1


	//   ....[187]....
        /*0ca0*/ 	.word	0x00008930
        /*0ca4*/ 	.word	0x00000000
        /*0ca8*/ 	.word	0x00000000
        /*0cac*/ 	.short	0x010a
        /*0cae*/ 	.byte	0xff
	.zero		1


	//   ....[188]....
        /*0cb0*/ 	.word	0x00008990
        /*0cb4*/ 	.word	0x00000000
        /*0cb8*/ 	.word	0x00000000
        /*0cbc*/ 	.short	0x010a
        /*0cbe*/ 	.byte	0xff
	.zero		1


	//   ....[189]....
        /*0cc0*/ 	.word	0x000089f0
        /*0cc4*/ 	.word	0x00000000
        /*0cc8*/ 	.word	0x00000000
        /*0ccc*/ 	.short	0x010a
        /*0cce*/ 	.byte	0xff
	.zero		1


	//   ....[190]....
        /*0cd0*/ 	.word	0x00008a50
        /*0cd4*/ 	.word	0x00000000
        /*0cd8*/ 	.word	0x00000000
        /*0cdc*/ 	.short	0x010a
        /*0cde*/ 	.byte	0xff
	.zero		1


	//   ....[191]....
        /*0ce0*/ 	.word	0x00008ab0
        /*0ce4*/ 	.word	0x00000000
        /*0ce8*/ 	.word	0x00000000
        /*0cec*/ 	.short	0x010a
        /*0cee*/ 	.byte	0xff
	.zero		1


	//   ....[192]....
        /*0cf0*/ 	.word	0x00008b10
        /*0cf4*/ 	.word	0x00000000
        /*0cf8*/ 	.word	0x00000000
        /*0cfc*/ 	.short	0x010a
        /*0cfe*/ 	.byte	0xff
	.zero		1


	//   ....[193]....
        /*0d00*/ 	.word	0x00008b70
        /*0d04*/ 	.word	0x00000000
        /*0d08*/ 	.word	0x00000000
        /*0d0c*/ 	.short	0x010a
        /*0d0e*/ 	.byte	0xff
	.zero		1


	//   ....[194]....
        /*0d10*/ 	.word	0x00008bd0
        /*0d14*/ 	.word	0x00000000
        /*0d18*/ 	.word	0x00000000
        /*0d1c*/ 	.short	0x010a
        /*0d1e*/ 	.byte	0xff
	.zero		1


	//   ....[195]....
        /*0d20*/ 	.word	0x00008c30
        /*0d24*/ 	.word	0x00000000
        /*0d28*/ 	.word	0x00000000
        /*0d2c*/ 	.short	0x010a
        /*0d2e*/ 	.byte	0xff
	.zero		1


	//   ....[196]....
        /*0d30*/ 	.word	0x00008c90
        /*0d34*/ 	.word	0x00000000
        /*0d38*/ 	.word	0x00000000
        /*0d3c*/ 	.short	0x010a
        /*0d3e*/ 	.byte	0xff
	.zero		1


	//   ....[197]....
        /*0d40*/ 	.word	0x00008cf0
        /*0d44*/ 	.word	0x00000000
        /*0d48*/ 	.word	0x00000000
        /*0d4c*/ 	.short	0x010a
        /*0d4e*/ 	.byte	0xff
	.zero		1


	//   ....[198]....
        /*0d50*/ 	.word	0x00008d50
        /*0d54*/ 	.word	0x00000000
        /*0d58*/ 	.word	0x00000000
        /*0d5c*/ 	.short	0x010a
        /*0d5e*/ 	.byte	0xff
	.zero		1


	//   ....[199]....
        /*0d60*/ 	.word	0x00008db0
        /*0d64*/ 	.word	0x00000000
        /*0d68*/ 	.word	0x00000000
        /*0d6c*/ 	.short	0x010a
        /*0d6e*/ 	.byte	0xff
	.zero		1


	//   ....[200]....
        /*0d70*/ 	.word	0x00008e10
        /*0d74*/ 	.word	0x00000000
        /*0d78*/ 	.word	0x00000000
        /*0d7c*/ 	.short	0x010a
        /*0d7e*/ 	.byte	0xff
	.zero		1


	//   ....[201]....
        /*0d80*/ 	.word	0x00008e70
        /*0d84*/ 	.word	0x00000000
        /*0d88*/ 	.word	0x00000000
        /*0d8c*/ 	.short	0x010a
        /*0d8e*/ 	.byte	0xff
	.zero		1


	//   ....[202]....
        /*0d90*/ 	.word	0x00008ed0
        /*0d94*/ 	.word	0x00000000
        /*0d98*/ 	.word	0x00000000
        /*0d9c*/ 	.short	0x010a
        /*0d9e*/ 	.byte	0xff
	.zero		1


	//   ....[203]....
        /*0da0*/ 	.word	0x00008f30
        /*0da4*/ 	.word	0x00000000
        /*0da8*/ 	.word	0x00000000
        /*0dac*/ 	.short	0x010a
        /*0dae*/ 	.byte	0xff
	.zero		1


	//   ....[204]....
        /*0db0*/ 	.word	0x00008f90
        /*0db4*/ 	.word	0x00000000
        /*0db8*/ 	.word	0x00000000
        /*0dbc*/ 	.short	0x010a
        /*0dbe*/ 	.byte	0xff
	.zero		1


	//   ....[205]....
        /*0dc0*/ 	.word	0x00008ff0
        /*0dc4*/ 	.word	0x00000000
        /*0dc8*/ 	.word	0x00000000
        /*0dcc*/ 	.short	0x010a
        /*0dce*/ 	.byte	0xff
	.zero		1


	//   ....[206]....
        /*0dd0*/ 	.word	0x00009050
        /*0dd4*/ 	.word	0x00000000
        /*0dd8*/ 	.word	0x00000000
        /*0ddc*/ 	.short	0x010a
        /*0dde*/ 	.byte	0xff
	.zero		1


	//   ....[207]....
        /*0de0*/ 	.word	0x000090b0
        /*0de4*/ 	.word	0x00000000
        /*0de8*/ 	.word	0x00000000
        /*0dec*/ 	.short	0x010a
        /*0dee*/ 	.byte	0xff
	.zero		1


	//   ....[208]....
        /*0df0*/ 	.word	0x00009110
        /*0df4*/ 	.word	0x00000000
        /*0df8*/ 	.word	0x00000000
        /*0dfc*/ 	.short	0x010a
        /*0dfe*/ 	.byte	0xff
	.zero		1


	//   ....[209]....
        /*0e00*/ 	.word	0x00009170
        /*0e04*/ 	.word	0x00000000
        /*0e08*/ 	.word	0x00000000
        /*0e0c*/ 	.short	0x010a
        /*0e0e*/ 	.byte	0xff
	.zero		1


	//   ....[210]....
        /*0e10*/ 	.word	0x000091d0
        /*0e14*/ 	.word	0x00000000
        /*0e18*/ 	.word	0x00000000
        /*0e1c*/ 	.short	0x010a
        /*0e1e*/ 	.byte	0xff
	.zero		1


	//   ....[211]....
        /*0e20*/ 	.word	0x00009230
        /*0e24*/ 	.word	0x00000000
        /*0e28*/ 	.word	0x00000000
        /*0e2c*/ 	.short	0x010a
        /*0e2e*/ 	.byte	0xff
	.zero		1


	//   ....[212]....
        /*0e30*/ 	.word	0x00009290
        /*0e34*/ 	.word	0x00000000
        /*0e38*/ 	.word	0x00000000
        /*0e3c*/ 	.short	0x010a
        /*0e3e*/ 	.byte	0xff
	.zero		1


	//   ....[213]....
        /*0e40*/ 	.word	0x000092e0
        /*0e44*/ 	.word	0x00000000
        /*0e48*/ 	.word	0x000002b0
        /*0e4c*/ 	.short	0x010a
        /*0e4e*/ 	.byte	0xff
	.zero		1


	//   ....[214]....
        /*0e50*/ 	.word	0x00009340
        /*0e54*/ 	.word	0x00000000
        /*0e58*/ 	.word	0x00000260
        /*0e5c*/ 	.short	0x010a
        /*0e5e*/ 	.byte	0xff
	.zero		1


	//   ....[215]....
        /*0e60*/ 	.word	0x00009390
        /*0e64*/ 	.word	0x00000000
        /*0e68*/ 	.word	0x00000250
        /*0e6c*/ 	.short	0x010a
        /*0e6e*/ 	.byte	0xff
	.zero		1


	//   ....[216]....
        /*0e70*/ 	.word	0x000093f0
        /*0e74*/ 	.word	0x00000000
        /*0e78*/ 	.word	0x00000260
        /*0e7c*/ 	.short	0x010a
        /*0e7e*/ 	.byte	0xff
	.zero		1


	//   ....[217]....
        /*0e80*/ 	.word	0x00009440
        /*0e84*/ 	.word	0x00000000
        /*0e88*/ 	.word	0x00000250
        /*0e8c*/ 	.short	0x010a
        /*0e8e*/ 	.byte	0xff
	.zero		1


	//   ....[218]....
        /*0e90*/ 	.word	0x000094a0
        /*0e94*/ 	.word	0x00000003
        /*0e98*/ 	.word	0x00000290
        /*0e9c*/ 	.short	0x010a
        /*0e9e*/ 	.byte	0xff
	.zero		1


	//   ....[219]....
        /*0ea0*/ 	.word	0x00009500
        /*0ea4*/ 	.word	0x00000000
        /*0ea8*/ 	.word	0x00000000
        /*0eac*/ 	.short	0x010a
        /*0eae*/ 	.byte	0xff
	.zero		1


	//   ....[220]....
        /*0eb0*/ 	.word	0x00009560
        /*0eb4*/ 	.word	0x00000000
        /*0eb8*/ 	.word	0x00000000
        /*0ebc*/ 	.short	0x010a
        /*0ebe*/ 	.byte	0xff
	.zero		1


	//   ....[221]....
        /*0ec0*/ 	.word	0x000095c0
        /*0ec4*/ 	.word	0x00000000
        /*0ec8*/ 	.word	0x00000000
        /*0ecc*/ 	.short	0x010a
        /*0ece*/ 	.byte	0xff
	.zero		1


	//   ....[222]....
        /*0ed0*/ 	.word	0x00009620
        /*0ed4*/ 	.word	0x00000000
        /*0ed8*/ 	.word	0x00000000
        /*0edc*/ 	.short	0x010a
        /*0ede*/ 	.byte	0xff
	.zero		1


	//   ....[223]....
        /*0ee0*/ 	.word	0x00009680
        /*0ee4*/ 	.word	0x00000000
        /*0ee8*/ 	.word	0x00000000
        /*0eec*/ 	.short	0x010a
        /*0eee*/ 	.byte	0xff
	.zero		1


	//   ....[224]....
        /*0ef0*/ 	.word	0x000096d0
        /*0ef4*/ 	.word	0x00000000
        /*0ef8*/ 	.word	0x00000250
        /*0efc*/ 	.short	0x010a
        /*0efe*/ 	.byte	0xff
	.zero		1


	//   ....[225]....
        /*0f00*/ 	.word	0x00009730
        /*0f04*/ 	.word	0x00000000
        /*0f08*/ 	.word	0x00000248
        /*0f0c*/ 	.short	0x010a
        /*0f0e*/ 	.byte	0xff
	.zero		1


	//   ....[226]....
        /*0f10*/ 	.word	0x00009790
        /*0f14*/ 	.word	0x00000003
        /*0f18*/ 	.word	0x00000230
        /*0f1c*/ 	.short	0x010a
        /*0f1e*/ 	.byte	0xff
	.zero		1


	//   ....[227]....
        /*0f20*/ 	.word	0x000097f0
        /*0f24*/ 	.word	0x00000003
        /*0f28*/ 	.word	0x00000238
        /*0f2c*/ 	.short	0x010a
        /*0f2e*/ 	.byte	0xff
	.zero		1


	//   ....[228]....
        /*0f30*/ 	.word	0x00009850
        /*0f34*/ 	.word	0x00000000
        /*0f38*/ 	.word	0x00000230
        /*0f3c*/ 	.short	0x010a
        /*0f3e*/ 	.byte	0xff
	.zero		1


	//   ....[229]....
        /*0f40*/ 	.word	0x000098a0
        /*0f44*/ 	.word	0x00000000
        /*0f48*/ 	.word	0x00000250
        /*0f4c*/ 	.short	0x010a
        /*0f4e*/ 	.byte	0xff
	.zero		1


	//   ....[230]....
        /*0f50*/ 	.word	0x000098f0
        /*0f54*/ 	.word	0x00000000
        /*0f58*/ 	.word	0x00000220
        /*0f5c*/ 	.short	0x010a
        /*0f5e*/ 	.byte	0xff
	.zero		1


	//   ....[231]....
        /*0f60*/ 	.word	0x00009940
        /*0f64*/ 	.word	0x00000071
        /*0f68*/ 	.word	0x00000270
        /*0f6c*/ 	.short	0x010a
        /*0f6e*/ 	.byte	0xff
	.zero		1


	//   ....[232]....
        /*0f70*/ 	.word	0x00009990
        /*0f74*/ 	.word	0x00000020
        /*0f78*/ 	.word	0x00000220
        /*0f7c*/ 	.short	0x010a
        /*0f7e*/ 	.byte	0xff
	.zero		1


	//----- nvinfo : EIATTR_NUM_MBARRIERS
	.align		4
.L_47:
        /*0f80*/ 	.byte	0x03, 0x38
        /*0f82*/ 	.short	0x005a


	//----- nvinfo : EIATTR_EXIT_INSTR_OFFSETS
	.align		4
        /*0f84*/ 	.byte	0x04, 0x1c
        /*0f86*/ 	.short	(.L_49 - .L_48)


	//   ....[0]....
.L_48:
        /*0f88*/ 	.word	0x000039a0


	//   ....[1]....
        /*0f8c*/ 	.word	0x00003e90


	//   ....[2]....
        /*0f90*/ 	.word	0x00003ef0


	//   ....[3]....
        /*0f94*/ 	.word	0x00004d00


	//   ....[4]....
        /*0f98*/ 	.word	0x00005a10


	//   ....[5]....
        /*0f9c*/ 	.word	0x00005a50


	//   ....[6]....
        /*0fa0*/ 	.word	0x00008510


	//----- nvinfo : EIATTR_MAX_THREADS
	.align		4
.L_49:
        /*0fa4*/ 	.byte	0x04, 0x05
        /*0fa6*/ 	.short	(.L_51 - .L_50)
.L_50:
        /*0fa8*/ 	.word	0x00000100
        /*0fac*/ 	.word	0x00000001
        /*0fb0*/ 	.word	0x00000001


	//----- nvinfo : EIATTR_CRS_STACK_SIZE
	.align		4
.L_51:
        /*0fb4*/ 	.byte	0x04, 0x1e
        /*0fb6*/ 	.short	(.L_53 - .L_52)
.L_52:
        /*0fb8*/ 	.word	0x00000000


	//----- nvinfo : EIATTR_CBANK_PARAM_SIZE
	.align		4
.L_53:
        /*0fbc*/ 	.byte	0x03, 0x19
        /*0fbe*/ 	.short	0x0800


	//----- nvinfo : EIATTR_PARAM_CBANK
	.align		4
        /*0fc0*/ 	.byte	0x04, 0x0a
        /*0fc2*/ 	.short	(.L_55 - .L_54)
	.align		4
.L_54:
        /*0fc4*/ 	.word	index@(.nv.constant0._ZN7cutlass13device_kernelINS_4gemm6kernel13GemmUniversalIN4cute5tupleIJiiiiEEENS1_10collective13CollectiveMmaINS1_35MainloopSm100TmaUmmaWarpSpecializedILi34ELi2ELi4ENS5_IJNS4_1CILi1EEESB_SB_EEEEENS5_IJNSA_ILi64EEENSA_ILi128EEENSA_ILi32EEEEEENS_12float_e4m3_tENS5_IJlSB_lEEENS_12float_e5m2_tESJ_NS4_8TiledMMAINS4_8MMA_AtomIJNS4_10MMA_TraitsINS4_19SM100_MMA_F8F6F4_SSEJSI_SK_fSE_SF_NS4_17integral_constantINS4_4UMMA5MajorELSR_0EEESS_NSP_INSQ_7ScaleInELST_0EEESU_EEEEEENS4_6LayoutISC_NS5_IJNSA_ILi0EEESY_SY_EEEEENS5_IJNS4_10UnderscoreES11_S11_EEEEENS4_13SM90_TMA_LOADENS4_14ComposedLayoutINS4_7SwizzleILi1ELi4ELi3EEENS4_18smem_ptr_flag_bitsILi8EEENSX_INS5_IJNSA_ILi8EEESG_EEENS5_IJSG_SB_EEEEEEEvNS4_8identityES14_S1E_vS1F_EENS_8epilogue10collective18CollectiveEpilogueINS1H_23Sm100TmaWarpSpecializedILi2ELi2ELi32ELb0ELb0EEEJSH_NS5_IJNSX_ISE_SB_EES1M_EEESI_SJ_SI_SJ_NS1H_6fusion15FusionCallbacksIS1L_NS1O_17LinearCombinationISI_fSI_fLNS_15FloatRoundStyleE2EEESH_S1N_JEEENS4_5SM1004TMEM4LOAD26SM100_TMEM_LOAD_16dp32b32xES14_NS15_INS16_ILi2ELi4ELi3EEES19_NSX_INS5_IJS1A_SE_EEENS5_IJSE_SB_EEEEEEENS4_39AutoVectorizingCopyWithAssumedAlignmentILi128EEENS4_14SM90_TMA_STOREES22_S24_S24_EEEvvEEEEvNT_6ParamsE)
        /*0fc8*/ 	.short	0x0380
        /*0fca*/ 	.short	0x0800


	//----- nvinfo : EIATTR_SW_WAR
	.align		4
.L_55:
        /*0fcc*/ 	.byte	0x04, 0x36
        /*0fce*/ 	.short	(.L_57 - .L_56)
.L_56:
        /*0fd0*/ 	.word	0x00000008
.L_57:


//--------------------- .nv.callgraph             --------------------------
	.section	.nv.callgraph,"",@"SHT_CUDA_CALLGRAPH"
	.align	4
	.sectionentsize	8
	.align		4
        /*0000*/ 	.word	0x00000000
	.align		4
        /*0004*/ 	.word	0xffffffff
	.align		4
        /*0008*/ 	.word	index@(_ZN7cutlass13device_kernelINS_4gemm6kernel13GemmUniversalIN4cute5tupleIJiiiiEEENS1_10collective13CollectiveMmaINS1_35MainloopSm100TmaUmmaWarpSpecializedILi34ELi2ELi4ENS5_IJNS4_1CILi1EEESB_SB_EEEEENS5_IJNSA_ILi64EEENSA_ILi128EEENSA_ILi32EEEEEENS_12float_e4m3_tENS5_IJlSB_lEEENS_12float_e5m2_tESJ_NS4_8TiledMMAINS4_8MMA_AtomIJNS4_10MMA_TraitsINS4_19SM100_MMA_F8F6F4_SSEJSI_SK_fSE_SF_NS4_17integral_constantINS4_4UMMA5MajorELSR_0EEESS_NSP_INSQ_7ScaleInELST_0EEESU_EEEEEENS4_6LayoutISC_NS5_IJNSA_ILi0EEESY_SY_EEEEENS5_IJNS4_10UnderscoreES11_S11_EEEEENS4_13SM90_TMA_LOADENS4_14ComposedLayoutINS4_7SwizzleILi1ELi4ELi3EEENS4_18smem_ptr_flag_bitsILi8EEENSX_INS5_IJNSA_ILi8EEESG_EEENS5_IJSG_SB_EEEEEEEvNS4_8identityES14_S1E_vS1F_EENS_8epilogue10collective18CollectiveEpilogueINS1H_23Sm100TmaWarpSpecializedILi2ELi2ELi32ELb0ELb0EEEJSH_NS5_IJNSX_ISE_SB_EES1M_EEESI_SJ_SI_SJ_NS1H_6fusion15FusionCallbacksIS1L_NS1O_17LinearCombinationISI_fSI_fLNS_15FloatRoundStyleE2EEESH_S1N_JEEENS4_5SM1004TMEM4LOAD26SM100_TMEM_LOAD_16dp32b32xES14_NS15_INS16_ILi2ELi4ELi3EEES19_NSX_INS5_IJS1A_SE_EEENS5_IJSE_SB_EEEEEEENS4_39AutoVectorizingCopyWithAssumedAlignmentILi128EEENS4_14SM90_TMA_STOREES22_S24_S24_EEEvvEEEEvNT_6ParamsE)
	.align		4
        /*000c*/ 	.word	index@(__assertfail)
	.align		4
        /*0010*/ 	.word	0x00000000
	.align		4
        /*0014*/ 	.word	0xfffffffe
	.align		4
        /*0018*/ 	.word	0x00000000
	.align		4
        /*001c*/ 	.word	0xfffffffd
	.align		4
        /*0020*/ 	.word	0x00000000
	.align		4
        /*0024*/ 	.word	0xfffffffc


//--------------------- .nv.constant4             --------------------------
	.section	.nv.constant4,"a",@progbits
	.align	8
	.align		8
.nv.constant4:
        /*0000*/ 	.dword	__assertfail
	.align		8
        /*0008*/ 	.dword	__unnamed_1
	.align		8
        /*0010*/ 	.dword	__unnamed_2
	.align		8
        /*0018*/ 	.dword	_ZN40_INTERNAL_89150b11_4_k_cu_c9ae1355_338864cuda3std3__45__cpo5beginE
	.align		8
        /*0020*/ 	.dword	_ZN40_INTERNAL_89150b11_4_k_cu_c9ae1355_338864cuda3std3__45__cpo3endE
	.align		8
        /*0028*/ 	.dword	_ZN40_INTERNAL_89150b11_4_k_cu_c9ae1355_338864cuda3std3__45__cpo6cbeginE
	.align		8
        /*0030*/ 	.dword	_ZN40_INTERNAL_89150b11_4_k_cu_c9ae1355_338864cuda3std3__45__cpo4cendE
	.align		8
        /*0038*/ 	.dword	_ZN40_INTERNAL_89150b11_4_k_cu_c9ae1355_338864cuda3std3__442_GLOBAL__N__89150b11_4_k_cu_c9ae1355_338866ignoreE
	.align		8
        /*0040*/ 	.dword	_ZN40_INTERNAL_89150b11_4_k_cu_c9ae1355_338864cuda3std3__419piecewise_constructE
	.align		8
        /*0048*/ 	.dword	_ZN40_INTERNAL_89150b11_4_k_cu_c9ae1355_338864cuda3std3__48in_placeE
	.align		8
        /*0050*/ 	.dword	_ZN40_INTERNAL_89150b11_4_k_cu_c9ae1355_338864cuda3std6ranges3__45__cpo4swapE
	.align		8
        /*0058*/ 	.dword	_ZN40_INTERNAL_89150b11_4_k_cu_c9ae1355_338864cuda3std6ranges3__45__cpo9iter_moveE
	.align		8
        /*0060*/ 	.dword	_ZN40_INTERNAL_89150b11_4_k_cu_c9ae1355_338864cute7productE
	.align		8
        /*0068*/ 	.dword	_ZN40_INTERNAL_89150b11_4_k_cu_c9ae1355_338864cute1_E
	.align		8
        /*0070*/ 	.dword	$str$25
	.align		8
        /*0078*/ 	.dword	$str$26
	.align		8
        /*0080*/ 	.dword	$str$27
	.align		8
        /*0088*/ 	.dword	$str$28


//--------------------- .text._ZN7cutlass13device_kernelINS_4gemm6kernel13GemmUniversalIN4cute5tupleIJiiiiEEENS1_10collective13CollectiveMmaINS1_35MainloopSm100TmaUmmaWarpSpecializedILi34ELi2ELi4ENS5_IJNS4_1CILi1EEESB_SB_EEEEENS5_IJNSA_ILi64EEENSA_ILi128EEENSA_ILi32EEEEEENS_12float_e4m3_tENS5_IJlSB_lEEENS_12float_e5m2_tESJ_NS4_8TiledMMAINS4_8MMA_AtomIJNS4_10MMA_TraitsINS4_19SM100_MMA_F8F6F4_SSEJSI_SK_fSE_SF_NS4_17integral_constantINS4_4UMMA5MajorELSR_0EEESS_NSP_INSQ_7ScaleInELST_0EEESU_EEEEEENS4_6LayoutISC_NS5_IJNSA_ILi0EEESY_SY_EEEEENS5_IJNS4_10UnderscoreES11_S11_EEEEENS4_13SM90_TMA_LOADENS4_14ComposedLayoutINS4_7SwizzleILi1ELi4ELi3EEENS4_18smem_ptr_flag_bitsILi8EEENSX_INS5_IJNSA_ILi8EEESG_EEENS5_IJSG_SB_EEEEEEEvNS4_8identityES14_S1E_vS1F_EENS_8epilogue10collective18CollectiveEpilogueINS1H_23Sm100TmaWarpSpecializedILi2ELi2ELi32ELb0ELb0EEEJSH_NS5_IJNSX_ISE_SB_EES1M_EEESI_SJ_SI_SJ_NS1H_6fusion15FusionCallbacksIS1L_NS1O_17LinearCombinationISI_fSI_fLNS_15FloatRoundStyleE2EEESH_S1N_JEEENS4_5SM1004TMEM4LOAD26SM100_TMEM_LOAD_16dp32b32xES14_NS15_INS16_ILi2ELi4ELi3EEES19_NSX_INS5_IJS1A_SE_EEENS5_IJSE_SB_EEEEEEENS4_39AutoVectorizingCopyWithAssumedAlignmentILi128EEENS4_14SM90_TMA_STOREES22_S24_S24_EEEvvEEEEvNT_6ParamsE --------------------------
	.section	.text._ZN7cutlass13device_kernelINS_4gemm6kernel13GemmUniversalIN4cute5tupleIJiiiiEEENS1_10collective13CollectiveMmaINS1_35MainloopSm100TmaUmmaWarpSpecializedILi34ELi2ELi4ENS5_IJNS4_1CILi1EEESB_SB_EEEEENS5_IJNSA_ILi64EEENSA_ILi128EEENSA_ILi32EEEEEENS_12float_e4m3_tENS5_IJlSB_lEEENS_12float_e5m2_tESJ_NS4_8TiledMMAINS4_8MMA_AtomIJNS4_10MMA_TraitsINS4_19SM100_MMA_F8F6F4_SSEJSI_SK_fSE_SF_NS4_17integral_constantINS4_4UMMA5MajorELSR_0EEESS_NSP_INSQ_7ScaleInELST_0EEESU_EEEEEENS4_6LayoutISC_NS5_IJNSA_ILi0EEESY_SY_EEEEENS5_IJNS4_10UnderscoreES11_S11_EEEEENS4_13SM90_TMA_LOADENS4_14ComposedLayoutINS4_7SwizzleILi1ELi4ELi3EEENS4_18smem_ptr_flag_bitsILi8EEENSX_INS5_IJNSA_ILi8EEESG_EEENS5_IJSG_SB_EEEEEEEvNS4_8identityES14_S1E_vS1F_EENS_8epilogue10collective18CollectiveEpilogueINS1H_23Sm100TmaWarpSpecializedILi2ELi2ELi32ELb0ELb0EEEJSH_NS5_IJNSX_ISE_SB_EES1M_EEESI_SJ_SI_SJ_NS1H_6fusion15FusionCallbacksIS1L_NS1O_17LinearCombinationISI_fSI_fLNS_15FloatRoundStyleE2EEESH_S1N_JEEENS4_5SM1004TMEM4LOAD26SM100_TMEM_LOAD_16dp32b32xES14_NS15_INS16_ILi2ELi4ELi3EEES19_NSX_INS5_IJS1A_SE_EEENS5_IJSE_SB_EEEEEEENS4_39AutoVectorizingCopyWithAssumedAlignmentILi128EEENS4_14SM90_TMA_STOREES22_S24_S24_EEEvvEEEEvNT_6ParamsE,"ax",@progbits
	.align	128
.text._ZN7cutlass13device_kernelINS_4gemm6kernel13GemmUniversalIN4cute5tupleIJiiiiEEENS1_10collective13CollectiveMmaINS1_35MainloopSm100TmaUmmaWarpSpecializedILi34ELi2ELi4ENS5_IJNS4_1CILi1EEESB_SB_EEEEENS5_IJNSA_ILi64EEENSA_ILi128EEENSA_ILi32EEEEEENS_12float_e4m3_tENS5_IJlSB_lEEENS_12float_e5m2_tESJ_NS4_8TiledMMAINS4_8MMA_AtomIJNS4_10MMA_TraitsINS4_19SM100_MMA_F8F6F4_SSEJSI_SK_fSE_SF_NS4_17integral_constantINS4_4UMMA5MajorELSR_0EEESS_NSP_INSQ_7ScaleInELST_0EEESU_EEEEEENS4_6LayoutISC_NS5_IJNSA_ILi0EEESY_SY_EEEEENS5_IJNS4_10UnderscoreES11_S11_EEEEENS4_13SM90_TMA_LOADENS4_14ComposedLayoutINS4_7SwizzleILi1ELi4ELi3EEENS4_18smem_ptr_flag_bitsILi8EEENSX_INS5_IJNSA_ILi8EEESG_EEENS5_IJSG_SB_EEEEEEEvNS4_8identityES14_S1E_vS1F_EENS_8epilogue10collective18CollectiveEpilogueINS1H_23Sm100TmaWarpSpecializedILi2ELi2ELi32ELb0ELb0EEEJSH_NS5_IJNSX_ISE_SB_EES1M_EEESI_SJ_SI_SJ_NS1H_6fusion15FusionCallbacksIS1L_NS1O_17LinearCombinationISI_fSI_fLNS_15FloatRoundStyleE2EEESH_S1N_JEEENS4_5SM1004TMEM4LOAD26SM100_TMEM_LOAD_16dp32b32xES14_NS15_INS16_ILi2ELi4ELi3EEES19_NSX_INS5_IJS1A_SE_EEENS5_IJSE_SB_EEEEEEENS4_39AutoVectorizingCopyWithAssumedAlignmentILi128EEENS4_14SM90_TMA_STOREES22_S24_S24_EEEvvEEEEvNT_6ParamsE:
        .type           _ZN7cutlass13device_kernelINS_4gemm6kernel13GemmUniversalIN4cute5tupleIJiiiiEEENS1_10collective13CollectiveMmaINS1_35MainloopSm100TmaUmmaWarpSpecializedILi34ELi2ELi4ENS5_IJNS4_1CILi1EEESB_SB_EEEEENS5_IJNSA_ILi64EEENSA_ILi128EEENSA_ILi32EEEEEENS_12float_e4m3_tENS5_IJlSB_lEEENS_12float_e5m2_tESJ_NS4_8TiledMMAINS4_8MMA_AtomIJNS4_10MMA_TraitsINS4_19SM100_MMA_F8F6F4_SSEJSI_SK_fSE_SF_NS4_17integral_constantINS4_4UMMA5MajorELSR_0EEESS_NSP_INSQ_7ScaleInELST_0EEESU_EEEEEENS4_6LayoutISC_NS5_IJNSA_ILi0EEESY_SY_EEEEENS5_IJNS4_10UnderscoreES11_S11_EEEEENS4_13SM90_TMA_LOADENS4_14ComposedLayoutINS4_7SwizzleILi1ELi4ELi3EEENS4_18smem_ptr_flag_bitsILi8EEENSX_INS5_IJNSA_ILi8EEESG_EEENS5_IJSG_SB_EEEEEEEvNS4_8identityES14_S1E_vS1F_EENS_8epilogue10collective18CollectiveEpilogueINS1H_23Sm100TmaWarpSpecializedILi2ELi2ELi32ELb0ELb0EEEJSH_NS5_IJNSX_ISE_SB_EES1M_EEESI_SJ_SI_SJ_NS1H_6fusion15FusionCallbacksIS1L_NS1O_17LinearCombinationISI_fSI_fLNS_15FloatRoundStyleE2EEESH_S1N_JEEENS4_5SM1004TMEM4LOAD26SM100_TMEM_LOAD_16dp32b32xES14_NS15_INS16_ILi2ELi4ELi3EEES19_NSX_INS5_IJS1A_SE_EEENS5_IJSE_SB_EEEEEEENS4_39AutoVectorizingCopyWithAssumedAlignmentILi128EEENS4_14SM90_TMA_STOREES22_S24_S24_EEEvvEEEEvNT_6ParamsE,@function
        .size           _ZN7cutlass13device_kernelINS_4gemm6kernel13GemmUniversalIN4cute5tupleIJiiiiEEENS1_10collective13CollectiveMmaINS1_35MainloopSm100TmaUmmaWarpSpecializedILi34ELi2ELi4ENS5_IJNS4_1CILi1EEESB_SB_EEEEENS5_IJNSA_ILi64EEENSA_ILi128EEENSA_ILi32EEEEEENS_12float_e4m3_tENS5_IJlSB_lEEENS_12float_e5m2_tESJ_NS4_8TiledMMAINS4_8MMA_AtomIJNS4_10MMA_TraitsINS4_19SM100_MMA_F8F6F4_SSEJSI_SK_fSE_SF_NS4_17integral_constantINS4_4UMMA5MajorELSR_0EEESS_NSP_INSQ_7ScaleInELST_0EEESU_EEEEEENS4_6LayoutISC_NS5_IJNSA_ILi0EEESY_SY_EEEEENS5_IJNS4_10UnderscoreES11_S11_EEEEENS4_13SM90_TMA_LOADENS4_14ComposedLayoutINS4_7SwizzleILi1ELi4ELi3EEENS4_18smem_ptr_flag_bitsILi8EEENSX_INS5_IJNSA_ILi8EEESG_EEENS5_IJSG_SB_EEEEEEEvNS4_8identityES14_S1E_vS1F_EENS_8epilogue10collective18CollectiveEpilogueINS1H_23Sm100TmaWarpSpecializedILi2ELi2ELi32ELb0ELb0EEEJSH_NS5_IJNSX_ISE_SB_EES1M_EEESI_SJ_SI_SJ_NS1H_6fusion15FusionCallbacksIS1L_NS1O_17LinearCombinationISI_fSI_fLNS_15FloatRoundStyleE2EEESH_S1N_JEEENS4_5SM1004TMEM4LOAD26SM100_TMEM_LOAD_16dp32b32xES14_NS15_INS16_ILi2ELi4ELi3EEES19_NSX_INS5_IJS1A_SE_EEENS5_IJSE_SB_EEEEEEENS4_39AutoVectorizingCopyWithAssumedAlignmentILi128EEENS4_14SM90_TMA_STOREES22_S24_S24_EEEvvEEEEvNT_6ParamsE,(.L_x_233 - _ZN7cutlass13device_kernelINS_4gemm6kernel13GemmUniversalIN4cute5tupleIJiiiiEEENS1_10collective13CollectiveMmaINS1_35MainloopSm100TmaUmmaWarpSpecializedILi34ELi2ELi4ENS5_IJNS4_1CILi1EEESB_SB_EEEEENS5_IJNSA_ILi64EEENSA_ILi128EEENSA_ILi32EEEEEENS_12float_e4m3_tENS5_IJlSB_lEEENS_12float_e5m2_tESJ_NS4_8TiledMMAINS4_8MMA_AtomIJNS4_10MMA_TraitsINS4_19SM100_MMA_F8F6F4_SSEJSI_SK_fSE_SF_NS4_17integral_constantINS4_4UMMA5MajorELSR_0EEESS_NSP_INSQ_7ScaleInELST_0EEESU_EEEEEENS4_6LayoutISC_NS5_IJNSA_ILi0EEESY_SY_EEEEENS5_IJNS4_10UnderscoreES11_S11_EEEEENS4_13SM90_TMA_LOADENS4_14ComposedLayoutINS4_7SwizzleILi1ELi4ELi3EEENS4_18smem_ptr_flag_bitsILi8EEENSX_INS5_IJNSA_ILi8EEESG_EEENS5_IJSG_SB_EEEEEEEvNS4_8identityES14_S1E_vS1F_EENS_8epilogue10collective18CollectiveEpilogueINS1H_23Sm100TmaWarpSpecializedILi2ELi2ELi32ELb0ELb0EEEJSH_NS5_IJNSX_ISE_SB_EES1M_EEESI_SJ_SI_SJ_NS1H_6fusion15FusionCallbacksIS1L_NS1O_17LinearCombinationISI_fSI_fLNS_15FloatRoundStyleE2EEESH_S1N_JEEENS4_5SM1004TMEM4LOAD26SM100_TMEM_LOAD_16dp32b32xES14_NS15_INS16_ILi2ELi4ELi3EEES19_NSX_INS5_IJS1A_SE_EEENS5_IJSE_SB_EEEEEEENS4_39AutoVectorizingCopyWithAssumedAlignmentILi128EEENS4_14SM90_TMA_STOREES22_S24_S24_EEEvvEEEEvNT_6ParamsE)
        .other          _ZN7cutlass13device_kernelINS_4gemm6kernel13GemmUniversalIN4cute5tupleIJiiiiEEENS1_10collective13CollectiveMmaINS1_35MainloopSm100TmaUmmaWarpSpecializedILi34ELi2ELi4ENS5_IJNS4_1CILi1EEESB_SB_EEEEENS5_IJNSA_ILi64EEENSA_ILi128EEENSA_ILi32EEEEEENS_12float_e4m3_tENS5_IJlSB_lEEENS_12float_e5m2_tESJ_NS4_8TiledMMAINS4_8MMA_AtomIJNS4_10MMA_TraitsINS4_19SM100_MMA_F8F6F4_SSEJSI_SK_fSE_SF_NS4_17integral_constantINS4_4UMMA5MajorELSR_0EEESS_NSP_INSQ_7ScaleInELST_0EEESU_EEEEEENS4_6LayoutISC_NS5_IJNSA_ILi0EEESY_SY_EEEEENS5_IJNS4_10UnderscoreES11_S11_EEEEENS4_13SM90_TMA_LOADENS4_14ComposedLayoutINS4_7SwizzleILi1ELi4ELi3EEENS4_18smem_ptr_flag_bitsILi8EEENSX_INS5_IJNSA_ILi8EEESG_EEENS5_IJSG_SB_EEEEEEEvNS4_8identityES14_S1E_vS1F_EENS_8epilogue10collective18CollectiveEpilogueINS1H_23Sm100TmaWarpSpecializedILi2ELi2ELi32ELb0ELb0EEEJSH_NS5_IJNSX_ISE_SB_EES1M_EEESI_SJ_SI_SJ_NS1H_6fusion15FusionCallbacksIS1L_NS1O_17LinearCombinationISI_fSI_fLNS_15FloatRoundStyleE2EEESH_S1N_JEEENS4_5SM1004TMEM4LOAD26SM100_TMEM_LOAD_16dp32b32xES14_NS15_INS16_ILi2ELi4ELi3EEES19_NSX_INS5_IJS1A_SE_EEENS5_IJSE_SB_EEEEEEENS4_39AutoVectorizingCopyWithAssumedAlignmentILi128EEENS4_14SM90_TMA_STOREES22_S24_S24_EEEvvEEEEvNT_6ParamsE,@"STO_CUDA_ENTRY STV_DEFAULT"
_ZN7cutlass13device_kernelINS_4gemm6kernel13GemmUniversalIN4cute5tupleIJiiiiEEENS1_10collective13CollectiveMmaINS1_35MainloopSm100TmaUmmaWarpSpecializedILi34ELi2ELi4ENS5_IJNS4_1CILi1EEESB_SB_EEEEENS5_IJNSA_ILi64EEENSA_ILi128EEENSA_ILi32EEEEEENS_12float_e4m3_tENS5_IJlSB_lEEENS_12float_e5m2_tESJ_NS4_8TiledMMAINS4_8MMA_AtomIJNS4_10MMA_TraitsINS4_19SM100_MMA_F8F6F4_SSEJSI_SK_fSE_SF_NS4_17integral_constantINS4_4UMMA5MajorELSR_0EEESS_NSP_INSQ_7ScaleInELST_0EEESU_EEEEEENS4_6LayoutISC_NS5_IJNSA_ILi0EEESY_SY_EEEEENS5_IJNS4_10UnderscoreES11_S11_EEEEENS4_13SM90_TMA_LOADENS4_14ComposedLayoutINS4_7SwizzleILi1ELi4ELi3EEENS4_18smem_ptr_flag_bitsILi8EEENSX_INS5_IJNSA_ILi8EEESG_EEENS5_IJSG_SB_EEEEEEEvNS4_8identityES14_S1E_vS1F_EENS_8epilogue10collective18CollectiveEpilogueINS1H_23Sm100TmaWarpSpecializedILi2ELi2ELi32ELb0ELb0EEEJSH_NS5_IJNSX_ISE_SB_EES1M_EEESI_SJ_SI_SJ_NS1H_6fusion15FusionCallbacksIS1L_NS1O_17LinearCombinationISI_fSI_fLNS_15FloatRoundStyleE2EEESH_S1N_JEEENS4_5SM1004TMEM4LOAD26SM100_TMEM_LOAD_16dp32b32xES14_NS15_INS16_ILi2ELi4ELi3EEES19_NSX_INS5_IJS1A_SE_EEENS5_IJSE_SB_EEEEEEENS4_39AutoVectorizingCopyWithAssumedAlignmentILi128EEENS4_14SM90_TMA_STOREES22_S24_S24_EEEvvEEEEvNT_6ParamsE:
[----:B------:R-:W1:Y:S01]  /*0000*/  LDC R1, c[0x0][0x37c] ;  /* 0x0000df00ff017b82 */ /* 0x000e620000000800 */
[----:B------:R-:W2:Y:S01]  /*0010*/  S2R R108, SR_TID.X ;  /* 0x00000000006c7919 */ /* 0x000ea20000002100 */
[----:B------:R-:W3:Y:S01]  /*0020*/  LDCU.64 UR4, c[0x0][0x890] ;  /* 0x00011200ff0477ac */ /* 0x000ee20008000a00 */
[----:B------:R-:W-:Y:S02]  /*0030*/  PRMT R95, RZ, 0x7610, R95 ;  /* 0x00007610ff5f7816 */ /* 0x000fe4000000005f */
[----:B------:R-:W-:Y:S01]  /*0040*/  ELECT P5, URZ, PT ;  /* 0x0000000000ff782f */ /* 0x000fe200038a0000 */
[----:B------:R-:W4:Y:S01]  /*0050*/  LDCU.64 UR46, c[0x0][0x358] ;  /* 0x00006b00ff2e77ac */ /* 0x000f220008000a00 */
[----:B---3--:R-:W-:-:S04]  /*0060*/  UISETP.NE.U32.AND UP0, UPT, UR4, URZ, UPT ;  /* 0x000000ff0400728c */ /* 0x008fc8000bf05070 */
[----:B------:R-:W-:Y:S01]  /*0070*/  UISETP.NE.AND.EX UP0, UPT, UR5, URZ, UPT, UP0 ;  /* 0x000000ff0500728c */ /* 0x000fe2000bf05300 */
[----:B--2---:R-:W-:-:S05]  /*0080*/  SHF.R.U32.HI R101, RZ, 0x5, R108 ;  /* 0x00000005ff657819 */ /* 0x004fca000001166c */
[----:B------:R-:W2:Y:S02]  /*0090*/  SHFL.IDX PT, R0, R101, RZ, 0x1f ;  /* 0x00001fff65007589 */ /* 0x000ea400000e0000 */
[----:B--2---:R-:W-:Y:S01]  /*00a0*/  R2UR UR8, R0 ;  /* 0x00000000000872ca */ /* 0x004fe200000e0000 */
[----:B-1--4-:R-:W-:-:S14]  /*00b0*/  BRA.U UP0, `(.L_x_0) ;  /* 0x00000001002c7547 */ /* 0x012fdc000b800000 */
[----:B------:R-:W1:Y:S02]  /*00c0*/  LDCU.64 UR6, c[0x0][0x888] ;  /* 0x00011100ff0677ac */ /* 0x000e640008000a00 */
[----:B-1----:R-:W-:-:S04]  /*00d0*/  UISETP.NE.U32.AND UP0, UPT, UR6, URZ, UPT ;  /* 0x000000ff0600728c */ /* 0x002fc8000bf05070 */
[----:B------:R-:W-:-:S09]  /*00e0*/  UISETP.NE.AND.EX UP0, UPT, UR7, URZ, UPT, UP0 ;  /* 0x000000ff0700728c */ /* 0x000fd2000bf05300 */
[----:B------:R-:W-:Y:S05]  /*00f0*/  BRA.U !UP0, `(.L_x_1) ;  /* 0x0000000108107547 */ /* 0x000fea000b800000 */
[----:B------:R-:W1:Y:S02]  /*0100*/  LDC.64 R2, c[0x0][0x888] ;  /* 0x00022200ff027b82 */ /* 0x000e640000000a00 */
[----:B-1----:R1:W5:Y:S01]  /*0110*/  LDG.E R49, desc[UR46][R2.64] ;  /* 0x0000002e02317981 */ /* 0x002362000c1e1900 */
[----:B------:R-:W-:Y:S01]  /*0120*/  HFMA2 R95, -RZ, RZ, 0, 5.9604644775390625e-08 ;  /* 0x00000001ff5f7431 */ /* 0x000fe200000001ff */
[----:B------:R-:W-:Y:S05]  /*0130*/  BRA `(.L_x_0) ;  /* 0x00000000000c7947 */ /* 0x000fea0003800000 */
.L_x_1:
[----:B------:R-:W1:Y:S01]  /*0140*/  LDCU UR6, c[0x0][0x880] ;  /* 0x00011000ff0677ac */ /* 0x000e620008000800 */
[----:B------:R-:W-:Y:S01]  /*0150*/  HFMA2 R95, -RZ, RZ, 0, 5.9604644775390625e-08 ;  /* 0x00000001ff5f7431 */ /* 0x000fe200000001ff */
[----:B-1----:R-:W-:-:S07]  /*0160*/  MOV R49, UR6 ;  /* 0x0000000600317c02 */ /* 0x002fce0008000f00 */
.L_x_0:
[----:B------:R-:W2:Y:S02]  /*0170*/  LDCU.64 UR6, c[0x0][0x8b0] ;  /* 0x00011600ff0677ac */ /* 0x000ea40008000a00 */
[----:B--2---:R-:W-:-:S04]  /*0180*/  UISETP.NE.U32.AND UP0, UPT, UR6, URZ, UPT ;  /* 0x000000ff0600728c */ /* 0x004fc8000bf05070 */
[----:B------:R-:W-:-:S09]  /*0190*/  UISETP.NE.AND.EX UP0, UPT, UR7, URZ, UPT, UP0 ;  /* 0x000000ff0700728c */ /* 0x000fd2000bf05300 */
[----:B------:R-:W-:Y:S05]  /*01a0*/  BRA.U UP0, `(.L_x_2) ;  /* 0x0000000100247547 */ /* 0x000fea000b800000 */
[----:B------:R-:W2:Y:S02]  /*01b0*/  LDCU.64 UR6, c[0x0][0x8a8] ;  /* 0x00011500ff0677ac */ /* 0x000ea40008000a00 */
[----:B--2---:R-:W-:-:S04]  /*01c0*/  UISETP.NE.U32.AND UP0, UPT, UR6, URZ, UPT ;  /* 0x000000ff0600728c */ /* 0x004fc8000bf05070 */
[----:B------:R-:W-:-:S09]  /*01d0*/  UISETP.NE.AND.EX UP0, UPT, UR7, URZ, UPT, UP0 ;  /* 0x000000ff0700728c */ /* 0x000fd2000bf05300 */
[----:B------:R-:W-:Y:S05]  /*01e0*/  BRA.U !UP0, `(.L_x_3) ;  /* 0x00000001080c7547 */ /* 0x000fea000b800000 */
[----:B-1----:R-:W1:Y:S02]  /*01f0*/  LDC.64 R2, c[0x0][0x8a8] ;  /* 0x00022a00ff027b82 */ /* 0x002e640000000a00 */
[----:B-1----:R2:W5:Y:S01]  /*0200*/  LDG.E R47, desc[UR46][R2.64] ;  /* 0x0000002e022f7981 */ /* 0x002562000c1e1900 */
[----:B------:R-:W-:Y:S05]  /*0210*/  BRA `(.L_x_2) ;  /* 0x0000000000087947 */ /* 0x000fea0003800000 */
.L_x_3:
[----:B------:R-:W2:Y:S02]  /*0220*/  LDCU UR6, c[0x0][0x8a0] ;  /* 0x00011400ff0677ac */ /* 0x000ea40008000800 */
[----:B--2---:R-:W-:Y:S02]  /*0230*/  MOV R47, UR6 ;  /* 0x00000006002f7c02 */ /* 0x004fe40008000f00 */
.L_x_2:
[----:B------:R-:W-:Y:S01]  /*0240*/  IMAD.U32 R0, RZ, RZ, UR8 ;  /* 0x00000008ff007e24 */ /* 0x000fe2000f8e00ff */
[----:B------:R-:W-:Y:S04]  /*0250*/  BSSY.RECONVERGENT B0, `(.L_x_4) ;  /* 0x000000c000007945 */ /* 0x000fe80003800200 */
[C---:B------:R-:W-:Y:S02]  /*0260*/  ISETP.NE.OR P1, PT, R0.reuse, 0x1, !P5 ;  /* 0x000000010000780c */ /* 0x040fe40006f25670 */
[----:B------:R-:W-:-:S11]  /*0270*/  ISETP.NE.OR P0, PT, R0, 0x3, !P5 ;  /* 0x000000030000780c */ /* 0x000fd60006f05670 */
[----:B------:R-:W-:Y:S05]  /*0280*/  @P1 BRA `(.L_x_5) ;  /* 0x0000000000201947 */ /* 0x000fea0003800000 */
[----:B------:R-:W3:Y:S02]  /*0290*/  LDCU.64 UR6, c[0x0][0x348] ;  /* 0x00006900ff0677ac */ /* 0x000ee40008000a00 */
[----:B---3--:R-:W-:Y:S02]  /*02a0*/  UIADD3 UR10, UP1, UPT, UR6, 0x80, URZ ;  /* 0x00000080060a7890 */ /* 0x008fe4000ff3e0ff */
[----:B------:R-:W-:Y:S02]  /*02b0*/  UIADD3 UR6, UP0, UPT, UR6, 0x180, URZ ;  /* 0x0000018006067890 */ /* 0x000fe4000ff1e0ff */
[----:B------:R-:W-:Y:S02]  /*02c0*/  UIADD3.X UR11, UPT, UPT, URZ, UR7, URZ, UP1, !UPT ;  /* 0x00000007ff0b7290 */ /* 0x000fe40008ffe4ff */
[----:B------:R-:W-:-:S07]  /*02d0*/  UIADD3.X UR7, UPT, UPT, URZ, UR7, URZ, UP0, !UPT ;  /* 0x00000007ff077290 */ /* 0x000fce00087fe4ff */
[----:B------:R3:W-:Y:S02]  /*02e0*/  UTMACCTL.PF [UR10] ;  /* 0x000000000a0079b9 */ /* 0x0007e40008040000 */
[----:B------:R3:W-:Y:S02]  /*02f0*/  UTMACCTL.PF [UR6] ;  /* 0x00000000060079b9 */ /* 0x0007e40008040000 */
[----:B---3--:R-:W-:Y:S01]  /*0300*/  NOP ;  /* 0x0000000000007918 */ /* 0x008fe20000000000 */
.L_x_5:
[----:B------:R-:W-:Y:S05]  /*0310*/  BSYNC.RECONVERGENT B0 ;  /* 0x0000000000007941 */ /* 0x000fea0003800200 */
.L_x_4:
[----:B------:R-:W-:Y:S04]  /*0320*/  BSSY.RECONVERGENT B0, `(.L_x_6) ;  /* 0x000000a000007945 */ /* 0x000fe80003800200 */
        /* <DEDUP_REMOVED lines=9> */
.L_x_7:
[----:B------:R-:W-:Y:S05]  /*03c0*/  BSYNC.RECONVERGENT B0 ;  /* 0x0000000000007941 */ /* 0x000fea0003800200 */
.L_x_6:
[----:B------:R-:W3:Y:S01]  /*03d0*/  LDCU.64 UR6, c[0x0][0x888] ;  /* 0x00011100ff0677ac */ /* 0x000ee20008000a00 */
[----:B------:R-:W-:Y:S02]  /*03e0*/  UISETP.EQ.U32.AND UP1, UPT, UR4, URZ, UPT ;  /* 0x000000ff0400728c */ /* 0x000fe4000bf22070 */
[----:B------:R-:W-:Y:S02]  /*03f0*/  UPLOP3.LUT UP2, UPT, UPT, UPT, UPT, 0x80, 0x8 ;  /* 0x000000000008789c */ /* 0x000fe40003f4f070 */
[----:B---3--:R-:W-:-:S04]  /*0400*/  UISETP.NE.U32.AND UP0, UPT, UR6, URZ, UPT ;  /* 0x000000ff0600728c */ /* 0x008fc8000bf05070 */
[----:B------:R-:W-:-:S04]  /*0410*/  UISETP.NE.AND.EX UP0, UPT, UR7, URZ, UPT, UP0 ;  /* 0x000000ff0700728c */ /* 0x000fc8000bf05300 */
[----:B------:R-:W-:-:S04]  /*0420*/  UISETP.EQ.OR.EX UP3, UPT, UR5, URZ, !UP0, UP1 ;  /* 0x000000ff0500728c */ /* 0x000fc8000c762710 */
[----:B------:R-:W-:-:S05]  /*0430*/  UP2UR UR50, UPR, URZ, 0x8 ;  /* 0x00000008ff327883 */ /* 0x000fca0008000000 */
[----:B------:R-:W-:Y:S07]  /*0440*/  BRA.U !UP3, `(.L_x_8) ;  /* 0x000000010b207547 */ /* 0x000fee000b800000 */
[----:B------:R-:W-:Y:S01]  /*0450*/  UISETP.NE.U32.AND UP2, UPT, UR4, URZ, UPT ;  /* 0x000000ff0400728c */ /* 0x000fe2000bf45070 */
[----:B-----5:R-:W-:Y:S01]  /*0460*/  FSETP.NEU.AND P0, PT, R49, RZ, PT ;  /* 0x000000ff3100720b */ /* 0x020fe20003f0d000 */
[----:B------:R-:W-:Y:S02]  /*0470*/  USEL UR4, URZ, 0xffffffff, UP0 ;  /* 0xffffffffff047887 */ /* 0x000fe40008000000 */
[----:B------:R-:W-:-:S10]  /*0480*/  UISETP.NE.AND.EX UP2, UPT, UR5, URZ, UPT, UP2 ;  /* 0x000000ff0500728c */ /* 0x000fd4000bf45320 */
[----:B------:R-:W-:Y:S01]  /*0490*/  VOTEU.ANY UP1, P0 ;  /* 0x0000000000ff7886 */ /* 0x000fe20000020100 */
[----:B------:R-:W-:-:S04]  /*04a0*/  @!UP2 USEL UR4, URZ, 0xffffffff, UP1 ;  /* 0xffffffffff04a887 */ /* 0x000fc80008800000 */
[----:B------:R-:W-:-:S04]  /*04b0*/  ULOP3.LUT UR4, UR4, 0x1, URZ, 0xc0, !UPT ;  /* 0x0000000104047892 */ /* 0x000fc8000f8ec0ff */
[----:B------:R-:W-:-:S11]  /*04c0*/  UISETP.NE.U32.AND UP2, UPT, UR4, 0x1, UPT ;  /* 0x000000010400788c */ /* 0x000fd6000bf45070 */
.L_x_8:
[----:B-12---:R-:W1:Y:S01]  /*04d0*/  SHFL.IDX PT, R2, R101, RZ, 0x1f ;  /* 0x00001fff65027589 */ /* 0x006e6200000e0000 */
[----:B------:R-:W-:-:S04]  /*04e0*/  UISETP.NE.AND UP1, UPT, UR8, 0x2, UPT ;  /* 0x000000020800788c */ /* 0x000fc8000bf25270 */
[----:B------:R-:W-:Y:S01]  /*04f0*/  USEL UR6, URZ, 0x1, UP1 ;  /* 0x00000001ff067887 */ /* 0x000fe20008800000 */
[----:B-1----:R-:W-:-:S13]  /*0500*/  ISETP.NE.AND P0, PT, R2, RZ, PT ;  /* 0x000000ff0200720c */ /* 0x002fda0003f05270 */
[----:B------:R-:W-:Y:S05]  /*0510*/  @P0 BRA `(.L_x_9) ;  /* 0x0000000400440947 */ /* 0x000fea0003800000 */
[----:B------:R-:W-:Y:S01]  /*0520*/  ELECT P0, URZ, PT ;  /* 0x0000000000ff782f */ /* 0x000fe20003800000 */
[----:B------:R-:W-:-:S12]  /*0530*/  BSSY.RECONVERGENT B0, `(.L_x_9) ;  /* 0x000004f000007945 */ /* 0x000fd80003800200 */
[----:B------:R-:W-:Y:S05]  /*0540*/  @!P0 BRA `(.L_x_10) ;  /* 0x0000000400348947 */ /* 0x000fea0003800000 */
[----:B------:R-:W1:Y:S01]  /*0550*/  S2UR UR5, SR_CgaCtaId ;  /* 0x00000000000579c3 */ /* 0x000e620000008800 */
[----:B------:R-:W-:Y:S01]  /*0560*/  UMOV UR7, 0x400 ;  /* 0x0000040000077882 */ /* 0x000fe20000000000 */
[----:B------:R-:W-:Y:S02]  /*0570*/  UMOV UR4, 0x1 ;  /* 0x0000000100047882 */ /* 0x000fe40000000000 */
[----:B------:R-:W-:-:S04]  /*0580*/  UIADD3 UR10, UPT, UPT, -UR4, 0x100000, URZ ;  /* 0x00100000040a7890 */ /* 0x000fc8000fffe1ff */
[----:B------:R-:W-:Y:S02]  /*0590*/  USHF.L.U32 UR11, UR10, 0xb, URZ ;  /* 0x0000000b0a0b7899 */ /* 0x000fe400080006ff */
[----:B------:R-:W-:Y:S02]  /*05a0*/  USHF.L.U32 UR10, UR10, 0x1, URZ ;  /* 0x000000010a0a7899 */ /* 0x000fe400080006ff */
[----:B-1----:R-:W-:Y:S01]  /*05b0*/  ULEA UR5, UR5, UR7, 0x18 ;  /* 0x0000000705057291 */ /* 0x002fe2000f8ec0ff */
[----:B------:R-:W1:Y:S11]  /*05c0*/  FENCE.VIEW.ASYNC.S ;  /* 0x00000000000073c6 */ /* 0x000e760000000000 */
[----:B-1----:R1:W2:Y:S01]  /*05d0*/  SYNCS.EXCH.64 URZ, [UR5], UR10 ;  /* 0x0000000a05ff75b2 */ /* 0x0022a20008000100 */
[----:B------:R1:W3:Y:S01]  /*05e0*/  SYNCS.EXCH.64 URZ, [UR5+0x110], UR10 ;  /* 0x0001100a05ff75b2 */ /* 0x0002e20008000100 */
[----:B------:R1:W4:Y:S01]  /*05f0*/  SYNCS.EXCH.64 URZ, [UR5+0x8], UR10 ;  /* 0x0000080a05ff75b2 */ /* 0x0003220008000100 */
[----:B------:R1:W1:Y:S01]  /*0600*/  SYNCS.EXCH.64 URZ, [UR5+0x118], UR10 ;  /* 0x0001180a05ff75b2 */ /* 0x0002620008000100 */
        /* <DEDUP_REMOVED lines=64> */
[----:B--234-:R-:W-:Y:S01]  /*0a10*/  NOP ;  /* 0x0000000000007918 */ /* 0x01cfe20000000000 */
.L_x_10:
[----:B-1----:R-:W-:Y:S05]  /*0a20*/  BSYNC.RECONVERGENT B0 ;  /* 0x0000000000007941 */ /* 0x002fea0003800200 */
.L_x_9:
[----:B------:R-:W1:Y:S01]  /*0a30*/  SHFL.IDX PT, R2, R101, RZ, 0x1f ;  /* 0x00001fff65027589 */ /* 0x000e6200000e0000 */
[----:B------:R-:W-:Y:S01]  /*0a40*/  NOP ;  /* 0x0000000000007918 */ /* 0x000fe20000000000 */
[----:B-1----:R-:W-:-:S13]  /*0a50*/  ISETP.NE.AND P0, PT, R2, 0x1, PT ;  /* 0x000000010200780c */ /* 0x002fda0003f05270 */
[----:B------:R-:W-:Y:S05]  /*0a60*/  @P0 BRA `(.L_x_11) ;  /* 0x0000000000480947 */ /* 0x000fea0003800000 */
[----:B------:R-:W1:Y:S01]  /*0a70*/  S2UR UR7, SR_CgaCtaId ;  /* 0x00000000000779c3 */ /* 0x000e620000008800 */
[----:B------:R-:W-:Y:S01]  /*0a80*/  UMOV UR9, 0x400 ;  /* 0x0000040000097882 */ /* 0x000fe20000000000 */
[----:B------:R-:W-:Y:S01]  /*0a90*/  UMOV UR5, 0x20 ;  /* 0x0000002000057882 */ /* 0x000fe20000000000 */
[----:B------:R-:W-:Y:S01]  /*0aa0*/  UMOV UR4, 0x80 ;  /* 0x0000008000047882 */ /* 0x000fe20000000000 */
[----:B------:R-:W-:-:S04]  /*0ab0*/  UIADD3 UR10, UPT, UPT, -UR5, 0x100000, URZ ;  /* 0x00100000050a7890 */ /* 0x000fc8000fffe1ff */
[----:B------:R-:W-:Y:S02]  /*0ac0*/  USHF.L.U32 UR11, UR10, 0xb, URZ ;  /* 0x0000000b0a0b7899 */ /* 0x000fe400080006ff */
[----:B------:R-:W-:Y:S02]  /*0ad0*/  USHF.L.U32 UR10, UR10, 0x1, URZ ;  /* 0x000000010a0a7899 */ /* 0x000fe400080006ff */
[----:B------:R-:W-:-:S04]  /*0ae0*/  UIADD3 UR4, UPT, UPT, -UR4, 0x100000, URZ ;  /* 0x0010000004047890 */ /* 0x000fc8000fffe1ff */
[----:B------:R-:W-:Y:S02]  /*0af0*/  USHF.L.U32 UR5, UR4, 0xb, URZ ;  /* 0x0000000b04057899 */ /* 0x000fe400080006ff */
[----:B------:R-:W-:Y:S01]  /*0b00*/  USHF.L.U32 UR4, UR4, 0x1, URZ ;  /* 0x0000000104047899 */ /* 0x000fe200080006ff */
[----:B------:R-:W-:Y:S01]  /*0b10*/  ELECT P0, URZ, PT ;  /* 0x0000000000ff782f */ /* 0x000fe20003800000 */
[----:B-1----:R-:W-:Y:S01]  /*0b20*/  ULEA UR7, UR7, UR9, 0x18 ;  /* 0x0000000907077291 */ /* 0x002fe2000f8ec0ff */
[----:B------:R-:W1:Y:S11]  /*0b30*/  FENCE.VIEW.ASYNC.S ;  /* 0x00000000000073c6 */ /* 0x000e760000000000 */
[----:B-1----:R1:W2:Y:S01]  /*0b40*/  SYNCS.EXCH.64 URZ, [UR7+0x220], UR10 ;  /* 0x0002200a07ff75b2 */ /* 0x0022a20008000100 */
[----:B------:R1:W3:Y:S01]  /*0b50*/  SYNCS.EXCH.64 URZ, [UR7+0x230], UR4 ;  /* 0x0002300407ff75b2 */ /* 0x0002e20008000100 */
[----:B------:R1:W4:Y:S01]  /*0b60*/  SYNCS.EXCH.64 URZ, [UR7+0x228], UR10 ;  /* 0x0002280a07ff75b2 */ /* 0x0003220008000100 */
[----:B------:R1:W1:Y:S01]  /*0b70*/  SYNCS.EXCH.64 URZ, [UR7+0x238], UR4 ;  /* 0x0002380407ff75b2 */ /* 0x0002620008000100 */
[----:B------:R-:W-:Y:S01]  /*0b80*/  NOP ;  /* 0x0000000000007918 */ /* 0x000fe20000000000 */
.L_x_11:
[----:B------:R-:W2:Y:S01]  /*0b90*/  SHFL.IDX PT, R2, R101, RZ, 0x1f ;  /* 0x00001fff65027589 */ /* 0x000ea200000e0000 */
[----:B------:R-:W-:Y:S01]  /*0ba0*/  NOP ;  /* 0x0000000000007918 */ /* 0x000fe20000000000 */
[----:B--2---:R-:W-:-:S13]  /*0bb0*/  ISETP.NE.AND P0, PT, R2, 0x3, PT ;  /* 0x000000030200780c */ /* 0x004fda0003f05270 */
[----:B------:R-:W-:Y:S05]  /*0bc0*/  @P0 BRA `(.L_x_12) ;  /* 0x0000000000300947 */ /* 0x000fea0003800000 */
[----:B-1----:R-:W1:Y:S01]  /*0bd0*/  S2UR UR5, SR_CgaCtaId ;  /* 0x00000000000579c3 */ /* 0x002e620000008800 */
[----:B------:R-:W-:Y:S01]  /*0be0*/  UMOV UR7, 0x400 ;  /* 0x0000040000077882 */ /* 0x000fe20000000000 */
[----:B------:R-:W-:Y:S01]  /*0bf0*/  UMOV UR4, 0x20 ;  /* 0x0000002000047882 */ /* 0x000fe20000000000 */
[----:B------:R-:W-:Y:S01]  /*0c00*/  ELECT P0, URZ, PT ;  /* 0x0000000000ff782f */ /* 0x000fe20003800000 */
[----:B------:R-:W-:-:S04]  /*0c10*/  UIADD3 UR10, UPT, UPT, -UR4, 0x100000, URZ ;  /* 0x00100000040a7890 */ /* 0x000fc8000fffe1ff */
[----:B------:R-:W-:Y:S02]  /*0c20*/  USHF.L.U32 UR11, UR10, 0xb, URZ ;  /* 0x0000000b0a0b7899 */ /* 0x000fe400080006ff */
[----:B------:R-:W-:Y:S02]  /*0c30*/  USHF.L.U32 UR10, UR10, 0x1, URZ ;  /* 0x000000010a0a7899 */ /* 0x000fe400080006ff */
[----:B-1----:R-:W-:Y:S01]  /*0c40*/  ULEA UR5, UR5, UR7, 0x18 ;  /* 0x0000000705057291 */ /* 0x002fe2000f8ec0ff */
[----:B------:R-:W1:Y:S11]  /*0c50*/  FENCE.VIEW.ASYNC.S ;  /* 0x00000000000073c6 */ /* 0x000e760000000000 */
[----:B-1----:R2:W1:Y:S01]  /*0c60*/  SYNCS.EXCH.64 URZ, [UR5+0x240], UR10 ;  /* 0x0002400a05ff75b2 */ /* 0x0024620008000100 */
[----:B------:R2:W1:Y:S02]  /*0c70*/  SYNCS.EXCH.64 URZ, [UR5+0x248], UR10 ;  /* 0x0002480a05ff75b2 */ /* 0x0004640008000100 */
[----:B--2---:R-:W-:Y:S01]  /*0c80*/  NOP ;  /* 0x0000000000007918 */ /* 0x004fe20000000000 */
.L_x_12:
[----:B------:R-:W2:Y:S01]  /*0c90*/  SHFL.IDX PT, R2, R101, RZ, 0x1f ;  /* 0x00001fff65027589 */ /* 0x000ea200000e0000 */
[----:B------:R-:W-:Y:S01]  /*0ca0*/  NOP ;  /* 0x0000000000007918 */ /* 0x000fe20000000000 */
[----:B--2---:R-:W-:-:S13]  /*0cb0*/  ISETP.NE.AND P0, PT, R2, 0x4, PT ;  /* 0x000000040200780c */ /* 0x004fda0003f05270 */
[----:B------:R-:W-:Y:S05]  /*0cc0*/  @P0 BRA `(.L_x_13) ;  /* 0x00000000004c0947 */ /* 0x000fea0003800000 */
[----:B-1----:R-:W1:Y:S01]  /*0cd0*/  S2UR UR5, SR_CgaCtaId ;  /* 0x00000000000579c3 */ /* 0x002e620000008800 */
[----:B------:R-:W-:Y:S01]  /*0ce0*/  UMOV UR9, 0x100 ;  /* 0x0000010000097882 */ /* 0x000fe20000000000 */
[----:B------:R-:W-:Y:S01]  /*0cf0*/  UMOV UR7, 0x400 ;  /* 0x0000040000077882 */ /* 0x000fe20000000000 */
[----:B------:R-:W-:Y:S01]  /*0d00*/  USEL UR9, UR9, 0xe0, UP2 ;  /* 0x000000e009097887 */ /* 0x000fe20009000000 */
[----:B------:R-:W-:Y:S01]  /*0d10*/  UMOV UR4, 0x1 ;  /* 0x0000000100047882 */ /* 0x000fe20000000000 */
[----:B------:R-:W-:Y:S01]  /*0d20*/  ELECT P0, URZ, PT ;  /* 0x0000000000ff782f */ /* 0x000fe20003800000 */
[----:B------:R-:W-:-:S04]  /*0d30*/  UIADD3 UR10, UPT, UPT, -UR4, 0x100000, URZ ;  /* 0x00100000040a7890 */ /* 0x000fc8000fffe1ff */
[----:B------:R-:W-:Y:S02]  /*0d40*/  USHF.L.U32 UR11, UR10, 0xb, URZ ;  /* 0x0000000b0a0b7899 */ /* 0x000fe400080006ff */
[----:B------:R-:W-:Y:S02]  /*0d50*/  USHF.L.U32 UR10, UR10, 0x1, URZ ;  /* 0x000000010a0a7899 */ /* 0x000fe400080006ff */
[----:B------:R-:W-:-:S04]  /*0d60*/  UIADD3 UR12, UPT, UPT, -UR9, 0x100000, URZ ;  /* 0x00100000090c7890 */ /* 0x000fc8000fffe1ff */
[----:B------:R-:W-:Y:S02]  /*0d70*/  USHF.L.U32 UR13, UR12, 0xb, URZ ;  /* 0x0000000b0c0d7899 */ /* 0x000fe400080006ff */
[----:B------:R-:W-:Y:S02]  /*0d80*/  USHF.L.U32 UR12, UR12, 0x1, URZ ;  /* 0x000000010c0c7899 */ /* 0x000fe400080006ff */
[----:B-1----:R-:W-:Y:S01]  /*0d90*/  ULEA UR5, UR5, UR7, 0x18 ;  /* 0x0000000705057291 */ /* 0x002fe2000f8ec0ff */
[----:B------:R-:W1:Y:S11]  /*0da0*/  FENCE.VIEW.ASYNC.S ;  /* 0x00000000000073c6 */ /* 0x000e760000000000 */
[----:B-1----:R2:W1:Y:S01]  /*0db0*/  SYNCS.EXCH.64 URZ, [UR5+0x250], UR10 ;  /* 0x0002500a05ff75b2 */ /* 0x0024620008000100 */
[----:B------:R2:W1:Y:S01]  /*0dc0*/  SYNCS.EXCH.64 URZ, [UR5+0x260], UR12 ;  /* 0x0002600c05ff75b2 */ /* 0x0004620008000100 */
[----:B------:R2:W1:Y:S01]  /*0dd0*/  SYNCS.EXCH.64 URZ, [UR5+0x258], UR10 ;  /* 0x0002580a05ff75b2 */ /* 0x0004620008000100 */
[----:B------:R2:W1:Y:S02]  /*0de0*/  SYNCS.EXCH.64 URZ, [UR5+0x268], UR12 ;  /* 0x0002680c05ff75b2 */ /* 0x0004640008000100 */
[----:B--2---:R-:W-:Y:S01]  /*0df0*/  NOP ;  /* 0x0000000000007918 */ /* 0x004fe20000000000 */
.L_x_13:
[----:B------:R-:W2:Y:S01]  /*0e00*/  SHFL.IDX PT, R2, R101, RZ, 0x1f ;  /* 0x00001fff65027589 */ /* 0x000ea200000e0000 */
[----:B------:R-:W-:Y:S01]  /*0e10*/  NOP ;  /* 0x0000000000007918 */ /* 0x000fe20000000000 */
[----:B--2---:R-:W-:-:S13]  /*0e20*/  ISETP.NE.AND P0, PT, R2, 0x5, PT ;  /* 0x000000050200780c */ /* 0x004fda0003f05270 */
[----:B------:R-:W-:Y:S05]  /*0e30*/  @P0 BRA `(.L_x_14) ;  /* 0x0000000000580947 */ /* 0x000fea0003800000 */
[----:B-1----:R-:W1:Y:S01]  /*0e40*/  S2UR UR7, SR_CgaCtaId ;  /* 0x00000000000779c3 */ /* 0x002e620000008800 */
        /* <DEDUP_REMOVED lines=12> */
[----:B-1----:R2:W1:Y:S01]  /*0f10*/  SYNCS.EXCH.64 URZ, [UR7+0x270], UR10 ;  /* 0x0002700a07ff75b2 */ /* 0x0024620008000100 */
[----:B------:R2:W1:Y:S01]  /*0f20*/  SYNCS.EXCH.64 URZ, [UR7+0x290], UR4 ;  /* 0x0002900407ff75b2 */ /* 0x0004620008000100 */
[----:B------:R2:W1:Y:S01]  /*0f30*/  SYNCS.EXCH.64 URZ, [UR7+0x278], UR10 ;  /* 0x0002780a07ff75b2 */ /* 0x0004620008000100 */
[----:B------:R2:W1:Y:S01]  /*0f40*/  SYNCS.EXCH.64 URZ, [UR7+0x298], UR4 ;  /* 0x0002980407ff75b2 */ /* 0x0004620008000100 */
[----:B------:R2:W1:Y:S01]  /*0f50*/  SYNCS.EXCH.64 URZ, [UR7+0x280], UR10 ;  /* 0x0002800a07ff75b2 */ /* 0x0004620008000100 */
[----:B------:R2:W1:Y:S01]  /*0f60*/  SYNCS.EXCH.64 URZ, [UR7+0x2a0], UR4 ;  /* 0x0002a00407ff75b2 */ /* 0x0004620008000100 */
[----:B------:R2:W1:Y:S01]  /*0f70*/  SYNCS.EXCH.64 URZ, [UR7+0x288], UR10 ;  /* 0x0002880a07ff75b2 */ /* 0x0004620008000100 */
[----:B------:R2:W1:Y:S02]  /*0f80*/  SYNCS.EXCH.64 URZ, [UR7+0x2a8], UR4 ;  /* 0x0002a80407ff75b2 */ /* 0x0004640008000100 */
[----:B--2---:R-:W-:Y:S01]  /*0f90*/  NOP ;  /* 0x0000000000007918 */ /* 0x004fe20000000000 */
.L_x_14:
        /* <DEDUP_REMOVED lines=18> */
.L_x_15:
[----:B-1----:R-:W1:Y:S01]  /*10c0*/  S2UR UR5, SR_CTAID.X ;  /* 0x00000000000579c3 */ /* 0x002e620000002500 */
[----:B------:R-:W-:-:S05]  /*10d0*/  CS2R.32 R96, SR_CgaSize ;  /* 0x0000000000607805 */ /* 0x000fca0000008a00 */
[----:B------:R-:W-:-:S05]  /*10e0*/  IMAD R96, R96, -0xa0, RZ ;  /* 0xffffff6060607824 */ /* 0x000fca00078e02ff */
[----:B------:R-:W-:-:S14]  /*10f0*/  R2UR UR9, R96 ;  /* 0x00000000600972ca */ /* 0x000fdc00000e0000 */
[----:B------:R-:W2:Y:S01]  /*1100*/  LDCU UR9, c[0x0][UR9+0x2b0] ;  /* 0x00005600090977ac */ /* 0x000ea20008000800 */
[----:B------:R-:W-:Y:S01]  /*1110*/  NOP ;  /* 0x0000000000007918 */ /* 0x000fe20000000000 */
[----:B------:R-:W-:-:S05]  /*1120*/  CS2R.32 R96, SR_CgaSize ;  /* 0x0000000000607805 */ /* 0x000fca0000008a00 */
[----:B------:R-:W-:-:S05]  /*1130*/  IMAD R96, R96, -0xa0, RZ ;  /* 0xffffff6060607824 */ /* 0x000fca00078e02ff */
[----:B------:R-:W-:-:S14]  /*1140*/  R2UR UR7, R96 ;  /* 0x00000000600772ca */ /* 0x000fdc00000e0000 */
[----:B------:R-:W3:Y:S01]  /*1150*/  LDCU UR7, c[0x0][UR7+0x2b4] ;  /* 0x00005680070777ac */ /* 0x000ee20008000800 */
[----:B------:R-:W4:Y:S08]  /*1160*/  S2UR UR4, SR_CTAID.Y ;  /* 0x00000000000479c3 */ /* 0x000f300000002600 */
[----:B------:R-:W3:Y:S01]  /*1170*/  LDC R9, c[0x0][0xb24] ;  /* 0x0002c900ff097b82 */ /* 0x000ee20000000800 */
[----:B-1----:R-:W-:-:S02]  /*1180*/  I2FP.F32.U32 R4, UR5 ;  /* 0x0000000500047c45 */ /* 0x002fc40008201000 */
[----:B------:R-:W-:-:S05]  /*1190*/  CS2R.32 R5, SR_CgaSize ;  /* 0x0000000000057805 */ /* 0x000fca0000008a00 */
[----:B------:R-:W-:-:S06]  /*11a0*/  IMAD R5, R5, -0xa0, RZ ;  /* 0xffffff6005057824 */ /* 0x000fcc00078e02ff */
[----:B------:R-:W1:Y:S01]  /*11b0*/  LDC R5, c[0x0][R5+0x2a0] ;  /* 0x0000a80005057b82 */ /* 0x000e620000000800 */
[----:B------:R-:W-:Y:S01]  /*11c0*/  MOV R21, UR5 ;  /* 0x0000000500157c02 */ /* 0x000fe20008000f00 */
[----:B--2---:R-:W-:Y:S01]  /*11d0*/  FMUL R4, R4, UR9 ;  /* 0x0000000904047c20 */ /* 0x004fe20008400000 */
[----:B----4-:R-:W-:Y:S02]  /*11e0*/  I2FP.F32.U32 R2, UR4 ;  /* 0x0000000400027c45 */ /* 0x010fe40008201000 */
[----:B------:R-:W-:-:S05]  /*11f0*/  CS2R.32 R3, SR_CgaSize ;  /* 0x0000000000037805 */ /* 0x000fca0000008a00 */
[----:B------:R-:W-:-:S06]  /*1200*/  IMAD R3, R3, -0xa0, RZ ;  /* 0xffffff6003037824 */ /* 0x000fcc00078e02ff */
[----:B------:R-:W2:Y:S01]  /*1210*/  LDC R3, c[0x0][R3+0x2a4] ;  /* 0x0000a90003037b82 */ /* 0x000ea20000000800 */
[----:B------:R-:W4:Y:S01]  /*1220*/  F2I.U32.TRUNC.NTZ R96, R4 ;  /* 0x0000000400607305 */ /* 0x000f22000020f000 */
[----:B------:R-:W-:Y:S01]  /*1230*/  MOV R20, UR4 ;  /* 0x0000000400147c02 */ /* 0x000fe20008000f00 */
[----:B---3--:R-:W-:-:S05]  /*1240*/  FMUL R2, R2, UR7 ;  /* 0x0000000702027c20 */ /* 0x008fca0008400000 */
[----:B------:R-:W-:Y:S01]  /*1250*/  BAR.SYNC.DEFER_BLOCKING 0x0 ;  /* 0x0000000000007b1d */ /* 0x000fe20000010000 */
[----:B------:R-:W-:-:S05]  /*1260*/  ISETP.GE.AND P0, PT, R9, 0x1, PT ;  /* 0x000000010900780c */ /* 0x000fca0003f06270 */
[----:B------:R-:W3:Y:S02]  /*1270*/  F2I.U32.TRUNC.NTZ R94, R2 ;  /* 0x00000002005e7305 */ /* 0x000ee4000020f000 */
[----:B------:R-:W2:Y:S01]  /*1280*/  S2UR UR36, SR_CTAID.Z ;  /* 0x00000000002479c3 */ /* 0x000ea20000002700 */
[----:B----4-:R-:W-:-:S05]  /*1290*/  IADD3 R96, PT, PT, -R96, RZ, RZ ;  /* 0x000000ff60607210 */ /* 0x010fca0007ffe1ff */
[----:B-1----:R-:W-:Y:S01]  /*12a0*/  IMAD R96, R5, R96, UR5 ;  /* 0x0000000505607e24 */ /* 0x002fe2000f8e0260 */
[----:B---3--:R-:W-:-:S05]  /*12b0*/  IADD3 R94, PT, PT, -R94, RZ, RZ ;  /* 0x000000ff5e5e7210 */ /* 0x008fca0007ffe1ff */
[----:B--2---:R-:W-:Y:S01]  /*12c0*/  IMAD R94, R3, R94, UR4 ;  /* 0x00000004035e7e24 */ /* 0x004fe2000f8e025e */
[----:B------:R-:W-:Y:S06]  /*12d0*/  @!P0 BRA `(.L_x_16) ;  /* 0x0000000000b88947 */ /* 0x000fec0003800000 */
[----:B------:R-:W1:Y:S01]  /*12e0*/  LDC.64 R4, c[0x0][0xb18] ;  /* 0x0002c600ff047b82 */ /* 0x000e620000000a00 */
[----:B------:R-:W-:-:S07]  /*12f0*/  ISETP.NE.AND P0, PT, R9, 0x1, PT ;  /* 0x000000010900780c */ /* 0x000fce0003f05270 */
[----:B------:R-:W2:Y:S08]  /*1300*/  LDC R10, c[0x0][0xb0c] ;  /* 0x0002c300ff0a7b82 */ /* 0x000eb00000000800 */
[----:B------:R-:W3:Y:S08]  /*1310*/  LDC R11, c[0x0][0x370] ;  /* 0x0000dc00ff0b7b82 */ /* 0x000ef00000000800 */
[----:B------:R-:W4:Y:S01]  /*1320*/  LDC R12, c[0x0][0x374] ;  /* 0x0000dd00ff0c7b82 */ /* 0x000f220000000800 */
[----:B-1----:R-:W-:-:S07]  /*1330*/  ISETP.NE.AND P1, PT, R4, 0x1, PT ;  /* 0x000000010400780c */ /* 0x002fce0003f25270 */
[----:B------:R-:W3:Y:S01]  /*1340*/  LDC.64 R6, c[0x0][0xb10] ;  /* 0x0002c400ff067b82 */ /* 0x000ee20000000a00 */
[----:B--2---:R-:W-:-:S07]  /*1350*/  ISETP.NE.AND P2, PT, R10, 0x1, PT ;  /* 0x000000010a00780c */ /* 0x004fce0003f45270 */
[----:B------:R-:W1:Y:S08]  /*1360*/  LDC R8, c[0x0][0xb20] ;  /* 0x0002c800ff087b82 */ /* 0x000e700000000800 */
[----:B------:R-:W2:Y:S01]  /*1370*/  LDC.64 R2, c[0x0][0xb28] ;  /* 0x0002ca00ff027b82 */ /* 0x000ea20000000a00 */
[----:B----4-:R-:W-:-:S04]  /*1380*/  IMAD.HI.U32 R13, R12, R5, RZ ;  /* 0x000000050c0d7227 */ /* 0x010fc800078e00ff */
[----:B------:R-:W-:-:S04]  /*1390*/  IMAD.HI.U32 R5, R20, R5, RZ ;  /* 0x0000000514057227 */ /* 0x000fc800078e00ff */
[----:B---3--:R-:W-:-:S04]  /*13a0*/  IMAD.HI.U32 R14, R11, R6, RZ ;  /* 0x000000060b0e7227 */ /* 0x008fc800078e00ff */
[C---:B------:R-:W-:Y:S01]  /*13b0*/  IMAD.HI.U32 R16, R21.reuse, R6, RZ ;  /* 0x0000000615107227 */ /* 0x040fe200078e00ff */
[-C--:B------:R-:W-:Y:S02]  /*13c0*/  @P2 SHF.R.U32.HI R11, RZ, R7.reuse, R14 ;  /* 0x00000007ff0b2219 */ /* 0x080fe4000001160e */
[-C--:B-1----:R-:W-:Y:S02]  /*13d0*/  @P1 SHF.R.U32.HI R12, RZ, R8.reuse, R13 ;  /* 0x00000008ff0c1219 */ /* 0x082fe4000001160d */
[----:B------:R-:W-:Y:S02]  /*13e0*/  SHF.R.U32.HI R5, RZ, R8, R5 ;  /* 0x00000008ff057219 */ /* 0x000fe40000011605 */
[----:B------:R-:W-:Y:S02]  /*13f0*/  SHF.R.U32.HI R16, RZ, R7, R16 ;  /* 0x00000007ff107219 */ /* 0x000fe40000011610 */
[----:B------:R-:W-:Y:S01]  /*1400*/  SEL R5, R20, R5, !P1 ;  /* 0x0000000514057207 */ /* 0x000fe20004800000 */
[----:B--2---:R-:W-:Y:S01]  /*1410*/  IMAD.HI.U32 R14, R12, R2, RZ ;  /* 0x000000020c0e7227 */ /* 0x004fe200078e00ff */
[----:B------:R-:W-:-:S02]  /*1420*/  SEL R7, R21, R16, !P2 ;  /* 0x0000001015077207 */ /* 0x000fc40005000000 */
[----:B------:R-:W-:Y:S01]  /*1430*/  IADD3 R13, PT, PT, -R5, RZ, RZ ;  /* 0x000000ff050d7210 */ /* 0x000fe20007ffe1ff */
[----:B------:R-:W-:Y:S01]  /*1440*/  IMAD.HI.U32 R6, R11, R2, RZ ;  /* 0x000000020b067227 */ /* 0x000fe200078e00ff */
[----:B------:R-:W-:-:S03]  /*1450*/  @P0 SHF.R.U32.HI R12, RZ, R3, R14 ;  /* 0x00000003ff0c0219 */ /* 0x000fc6000001160e */
[----:B------:R-:W-:Y:S01]  /*1460*/  IMAD R13, R4, R13, R20 ;  /* 0x0000000d040d7224 */ /* 0x000fe200078e0214 */
[----:B------:R-:W-:Y:S01]  /*1470*/  @P0 SHF.R.U32.HI R11, RZ, R3, R6 ;  /* 0x00000003ff0b0219 */ /* 0x000fe20000011606 */
[----:B------:R-:W-:-:S04]  /*1480*/  IMAD R12, R12, R9, RZ ;  /* 0x000000090c0c7224 */ /* 0x000fc800078e02ff */
[----:B------:R-:W-:Y:S01]  /*1490*/  IMAD R6, R11, R9, RZ ;  /* 0x000000090b067224 */ /* 0x000fe200078e02ff */
[----:B------:R-:W-:-:S04]  /*14a0*/  ISETP.GE.AND P1, PT, R5, R12, PT ;  /* 0x0000000c0500720c */ /* 0x000fc80003f26270 */
[----:B------:R-:W-:Y:S01]  /*14b0*/  ISETP.GE.OR P1, PT, R7, R6, P1 ;  /* 0x000000060700720c */ /* 0x000fe20000f26670 */
[----:B------:R-:W-:-:S05]  /*14c0*/  IMAD.HI.U32 R6, R5, R2, RZ ;  /* 0x0000000205067227 */ /* 0x000fca00078e00ff */
[----:B------:R-:W-:-:S04]  /*14d0*/  SHF.R.U32.HI R6, RZ, R3, R6 ;  /* 0x00000003ff067219 */ /* 0x000fc80000011606 */
[----:B------:R-:W-:-:S03]  /*14e0*/  SEL R6, R5, R6, !P0 ;  /* 0x0000000605067207 */ /* 0x000fc60004000000 */
[----:B------:R-:W-:Y:S01]  /*14f0*/  @!P1 IMAD.HI.U32 R8, R7, R2, RZ ;  /* 0x0000000207089227 */ /* 0x000fe200078e00ff */
[----:B------:R-:W-:-:S04]  /*1500*/  IADD3 R2, PT, PT, -R6, RZ, RZ ;  /* 0x000000ff06027210 */ /* 0x000fc80007ffe1ff */
[----:B------:R-:W-:Y:S01]  /*1510*/  @!P1 SHF.R.U32.HI R8, RZ, R3, R8 ;  /* 0x00000003ff089219 */ /* 0x000fe20000011608 */
[----:B------:R-:W-:-:S03]  /*1520*/  IMAD R2, R9, R2, R5 ;  /* 0x0000000209027224 */ /* 0x000fc600078e0205 */
[----:B------:R-:W-:-:S05]  /*1530*/  @!P1 SEL R3, R7, R8, !P0 ;  /* 0x0000000807039207 */ /* 0x000fca0004000000 */
[--C-:B------:R-:W-:Y:S02]  /*1540*/  @!P1 IMAD.IADD R6, R6, 0x1, -R3.reuse ;  /* 0x0000000106069824 */ /* 0x100fe400078e0a03 */
[----:B------:R-:W-:Y:S01]  /*1550*/  @!P1 IMAD R3, R2, R11, R3 ;  /* 0x0000000b02039224 */ /* 0x000fe200078e0203 */
[----:B------:R-:W-:Y:S01]  /*1560*/  IADD3 R2, PT, PT, -R7, RZ, RZ ;  /* 0x000000ff07027210 */ /* 0x000fe20007ffe1ff */
[----:B------:R-:W-:Y:S02]  /*1570*/  @!P1 IMAD R5, R6, R9, R7 ;  /* 0x0000000906059224 */ /* 0x000fe400078e0207 */
[----:B------:R-:W-:Y:S02]  /*1580*/  @!P1 IMAD.MOV.U32 R7, RZ, RZ, R3 ;  /* 0x000000ffff079224 */ /* 0x000fe400078e0003 */
[----:B------:R-:W-:Y:S02]  /*1590*/  IMAD R2, R10, R2, R21 ;  /* 0x000000020a027224 */ /* 0x000fe400078e0215 */
[----:B------:R-:W-:-:S02]  /*15a0*/  IMAD R20, R5, R4, R13 ;  /* 0x0000000405147224 */ /* 0x000fc400078e020d */
[----:B------:R-:W-:Y:S02]  /*15b0*/  IMAD R21, R7, R10, R2 ;  /* 0x0000000a07157224 */ /* 0x000fe400078e0202 */
.L_x_16:
[----:B------:R-:W1:Y:S01]  /*15c0*/  LDCU UR4, c[0x0][0xb30] ;  /* 0x00016600ff0477ac */ /* 0x000e620008000800 */
[----:B------:R-:W2:Y:S08]  /*15d0*/  S2UR UR37, SR_CgaCtaId ;  /* 0x00000000002579c3 */ /* 0x000eb00000008800 */
[----:B------:R-:W3:Y:S01]  /*15e0*/  LDC R40, c[0x0][0xb24] ;  /* 0x0002c900ff287b82 */ /* 0x000ee20000000800 */
[----:B-1----:R-:W-:-:S09]  /*15f0*/  UISETP.NE.AND UP1, UPT, UR4, 0x1, UPT ;  /* 0x000000010400788c */ /* 0x002fd2000bf25270 */
[----:B--2---:R-:W-:Y:S05]  /*1600*/  BRA.U UP1, `(.L_x_17) ;  /* 0x0000000101407547 */ /* 0x004fea000b800000 */
[----:B------:R-:W1:Y:S08]  /*1610*/  LDC.64 R4, c[0x0][0xb10] ;  /* 0x0002c400ff047b82 */ /* 0x000e700000000a00 */
[----:B------:R-:W2:Y:S08]  /*1620*/  LDC.64 R2, c[0x0][0xb18] ;  /* 0x0002c600ff027b82 */ /* 0x000eb00000000a00 */
[----:B------:R-:W4:Y:S08]  /*1630*/  LDC R6, c[0x0][0xb20] ;  /* 0x0002c800ff067b82 */ /* 0x000f300000000800 */
[----:B------:R-:W3:Y:S01]  /*1640*/  LDC R8, c[0x0][0xb0c] ;  /* 0x0002c300ff087b82 */ /* 0x000ee20000000800 */
[----:B-1----:R-:W-:-:S05]  /*1650*/  IMAD.HI.U32 R4, R21, R4, RZ ;  /* 0x0000000415047227 */ /* 0x002fca00078e00ff */
[----:B------:R-:W-:Y:S01]  /*1660*/  SHF.R.U32.HI R4, RZ, R5, R4 ;  /* 0x00000005ff047219 */ /* 0x000fe20000011604 */
[----:B--2---:R-:W-:Y:S01]  /*1670*/  IMAD.HI.U32 R3, R20, R3, RZ ;  /* 0x0000000314037227 */ /* 0x004fe200078e00ff */
[----:B------:R-:W-:-:S04]  /*1680*/  ISETP.NE.AND P0, PT, R2, 0x1, PT ;  /* 0x000000010200780c */ /* 0x000fc80003f05270 */
[----:B----4-:R-:W-:-:S04]  /*1690*/  SHF.R.U32.HI R3, RZ, R6, R3 ;  /* 0x00000006ff037219 */ /* 0x010fc80000011603 */
[----:B------:R-:W-:Y:S02]  /*16a0*/  SEL R3, R20, R3, !P0 ;  /* 0x0000000314037207 */ /* 0x000fe40004000000 */
[----:B---3--:R-:W-:-:S04]  /*16b0*/  ISETP.NE.AND P1, PT, R8, 0x1, PT ;  /* 0x000000010800780c */ /* 0x008fc80003f25270 */
[----:B------:R-:W-:-:S05]  /*16c0*/  SEL R4, R21, R4, !P1 ;  /* 0x0000000415047207 */ /* 0x000fca0004800000 */
[----:B------:R-:W-:Y:S02]  /*16d0*/  IMAD.IADD R5, R3, 0x1, -R4 ;  /* 0x0000000103057824 */ /* 0x000fe400078e0a04 */
[----:B------:R-:W-:Y:S02]  /*16e0*/  IMAD.IADD R3, R4, 0x1, -R3 ;  /* 0x0000000104037824 */ /* 0x000fe400078e0a03 */
[----:B------:R-:W-:Y:S02]  /*16f0*/  IMAD R21, R5, R8, R21 ;  /* 0x0000000805157224 */ /* 0x000fe400078e0215 */
[----:B------:R-:W-:-:S07]  /*1700*/  IMAD R20, R3, R2, R20 ;  /* 0x0000000203147224 */ /* 0x000fce00078e0214 */
.L_x_17:
[----:B------:R-:W-:Y:S01]  /*1710*/  BAR.SYNC.DEFER_BLOCKING 0x0 ;  /* 0x0000000000007b1d */ /* 0x000fe20000010000 */
[----:B------:R-:W-:Y:S01]  /*1720*/  UISETP.NE.AND UP1, UPT, UR8, 0x2, UPT ;  /* 0x000000020800788c */ /* 0x000fe2000bf25270 */
[----:B------:R-:W-:Y:S02]  /*1730*/  ISETP.NE.OR P5, PT, R0, 0x2, !P5 ;  /* 0x000000020000780c */ /* 0x000fe40006fa5670 */
[----:B------:R-:W-:-:S06]  /*1740*/  LOP3.LUT R2, R108, 0x1f, RZ, 0xc0, !PT ;  /* 0x0000001f6c027812 */ /* 0x000fcc00078ec0ff */
[----:B------:R-:W-:Y:S05]  /*1750*/  BRA.U UP1, `(.L_x_18) ;  /* 0x0000002101987547 */ /* 0x000fea000b800000 */
[----:B------:R-:W1:Y:S01]  /*1760*/  LDCU UR13, c[0x0][0x38c] ;  /* 0x00007180ff0d77ac */ /* 0x000e620008000800 */
[----:B------:R-:W2:Y:S01]  /*1770*/  LDC R9, c[0x0][0x370] ;  /* 0x0000dc00ff097b82 */ /* 0x000ea20000000800 */
[----:B------:R-:W-:Y:S01]  /*1780*/  PLOP3.LUT P1, PT, PT, PT, UP2, 0x80, 0x8 ;  /* 0x000000000008781c */ /* 0x000fe20003f2f028 */
[----:B------:R-:W-:Y:S01]  /*1790*/  HFMA2 R12, -RZ, RZ, 0, 0 ;  /* 0x00000000ff0c7431 */ /* 0x000fe200000001ff */
[----:B------:R-:W-:Y:S01]  /*17a0*/  ISETP.EQ.OR P4, PT, R2, RZ, P5 ;  /* 0x000000ff0200720c */ /* 0x000fe20002f82670 */
[----:B------:R-:W-:Y:S01]  /*17b0*/  IMAD.MOV.U32 R15, RZ, RZ, 0x1 ;  /* 0x00000001ff0f7424 */ /* 0x000fe200078e00ff */
[----:B------:R-:W-:Y:S01]  /*17c0*/  PLOP3.LUT P1, PT, P1, PT, PT, 0x8, 0x80 ;  /* 0x000000000080781c */ /* 0x000fe20000f2e170 */
[----:B------:R-:W-:Y:S01]  /*17d0*/  IMAD.MOV.U32 R14, RZ, RZ, RZ ;  /* 0x000000ffff0e7224 */ /* 0x000fe200078e00ff */
[----:B------:R-:W-:Y:S01]  /*17e0*/  MOV R8, 0x1 ;  /* 0x0000000100087802 */ /* 0x000fe20000000f00 */
[----:B------:R-:W4:Y:S01]  /*17f0*/  LDC R0, c[0x0][0x374] ;  /* 0x0000dd00ff007b82 */ /* 0x000f220000000800 */
[----:B------:R-:W-:Y:S01]  /*1800*/  IMAD.MOV.U32 R10, RZ, RZ, RZ ;  /* 0x000000ffff0a7224 */ /* 0x000fe200078e00ff */
[----:B------:R-:W2:Y:S01]  /*1810*/  LDCU.64 UR22, c[0x0][0x348] ;  /* 0x00006900ff1677ac */ /* 0x000ea20008000a00 */
[----:B------:R-:W-:Y:S01]  /*1820*/  UMOV UR6, URZ ;  /* 0x000000ff00067c82 */ /* 0x000fe20008000000 */
[----:B-1----:R-:W-:-:S04]  /*1830*/  UIADD3 UR5, UPT, UPT, UR13, 0x1f, URZ ;  /* 0x0000001f0d057890 */ /* 0x002fc8000fffe0ff */
[----:B------:R-:W-:-:S04]  /*1840*/  USHF.R.S32.HI UR4, URZ, 0x1f, UR5 ;  /* 0x0000001fff047899 */ /* 0x000fc80008011405 */
[----:B------:R-:W-:-:S04]  /*1850*/  ULEA.HI UR4, UR4, UR5, URZ, 0x5 ;  /* 0x0000000504047291 */ /* 0x000fc8000f8f28ff */
[----:B------:R-:W-:Y:S02]  /*1860*/  USHF.R.S32.HI UR15, URZ, 0x5, UR4 ;  /* 0x00000005ff0f7899 */ /* 0x000fe40008011404 */
[----:B------:R-:W-:Y:S02]  /*1870*/  UIADD3 UR4, UPT, UPT, UR13, -0x1, URZ ;  /* 0xffffffff0d047890 */ /* 0x000fe4000fffe0ff */
[----:B------:R-:W-:Y:S02]  /*1880*/  UISETP.LT.U32.AND UP0, UPT, UR15, 0x22, UPT ;  /* 0x000000220f00788c */ /* 0x000fe4000bf01070 */
[----:B------:R-:W-:Y:S02]  /*1890*/  UISETP.GE.U32.AND UP1, UPT, UR4, -0x3f, UPT ;  /* 0xffffffc10400788c */ /* 0x000fe4000bf26070 */
[----:B------:R-:W-:Y:S02]  /*18a0*/  USEL UR14, UR15, 0x22, UP0 ;  /* 0x000000220f0e7887 */ /* 0x000fe40008000000 */
[----:B------:R-:W-:-:S02]  /*18b0*/  UIADD3 UR13, UPT, UPT, UR13, 0x3e, URZ ;  /* 0x0000003e0d0d7890 */ /* 0x000fc4000fffe0ff */
[----:B------:R-:W-:Y:S02]  /*18c0*/  UIADD3 UR5, UPT, UPT, UR14, -0x1, URZ ;  /* 0xffffffff0e057890 */ /* 0x000fe4000fffe0ff */
[----:B------:R-:W-:-:S03]  /*18d0*/  UIADD3 UR7, UPT, UPT, UR15, -UR14, URZ ;  /* 0x8000000e0f077290 */ /* 0x000fc6000fffe0ff */
[----:B------:R-:W-:-:S04]  /*18e0*/  @UP1 UIADD3 UR5, UPT, UPT, UR14, URZ, URZ ;  /* 0x000000ff0e051290 */ /* 0x000fc8000fffe0ff */
[----:B--2---:R-:W-:-:S12]  /*18f0*/  UIADD3 UR5, UPT, UPT, UR5, 0x1, URZ ;  /* 0x0000000105057890 */ /* 0x004fd8000fffe0ff */
.L_x_36:
[----:B------:R-:W-:Y:S01]  /*1900*/  UISETP.NE.AND UP0, UPT, UR37, URZ, UPT ;  /* 0x000000ff2500728c */ /* 0x000fe2000bf05270 */
[----:B------:R-:W1:Y:S08]  /*1910*/  S2UR UR37, SR_CgaCtaId ;  /* 0x00000000002579c3 */ /* 0x000e700000008800 */
[----:B------:R-:W-:Y:S05]  /*1920*/  BRA.U UP0, `(.L_x_19) ;  /* 0x0000000100347547 */ /* 0x000fea000b800000 */
[----:B------:R-:W2:Y:S01]  /*1930*/  S2R R2, SR_CgaCtaId ;  /* 0x0000000000027919 */ /* 0x000ea20000008800 */
[----:B------:R-:W-:-:S04]  /*1940*/  MOV R3, 0x400 ;  /* 0x0000040000037802 */ /* 0x000fc80000000f00 */
[----:B--2---:R-:W-:Y:S02]  /*1950*/  LEA R3, R2, R3, 0x18 ;  /* 0x0000000302037211 */ /* 0x004fe400078ec0ff */
[----:B------:R-:W-:-:S03]  /*1960*/  SHF.L.U32 R2, R8, 0x1f, RZ ;  /* 0x0000001f08027819 */ /* 0x000fc600000006ff */
[----:B------:R-:W-:-:S04]  /*1970*/  IMAD R3, R10, 0x8, R3 ;  /* 0x000000080a037824 */ /* 0x000fc800078e0203 */
[----:B------:R-:W2:Y:S02]  /*1980*/  SYNCS.PHASECHK.TRANS64.TRYWAIT P0, [R3+URZ+0x2c0], R2 ;  /* 0x0002c002030075a7 */ /* 0x000ea400080011ff */
[----:B--2---:R-:W-:Y:S05]  /*1990*/  @!P0 BRA `(.L_x_20) ;  /* 0x0000006800e08947 */ /* 0x004fea0003800000 */
.L_x_136:
[----:B------:R-:W-:Y:S01]  /*19a0*/  VIADD R10, R10, 0x1 ;  /* 0x000000010a0a7836 */ /* 0x000fe20000000000 */
[----:B------:R2:W-:Y:S04]  /*19b0*/  SYNCS.ARRIVE.TRANS64.A1T0 RZ, [R3+URZ+0x2b0], RZ ;  /* 0x0002b0ff03ff79a7 */ /* 0x0005e800081000ff */
[----:B------:R-:W-:-:S04]  /*19c0*/  ISETP.NE.AND P0, PT, R10, 0x2, PT ;  /* 0x000000020a00780c */ /* 0x000fc80003f05270 */
[----:B------:R-:W-:Y:S02]  /*19d0*/  SEL R10, R10, RZ, P0 ;  /* 0x000000ff0a0a7207 */ /* 0x000fe40000000000 */
[----:B--2---:R-:W-:-:S04]  /*19e0*/  SEL R3, RZ, 0x1, P0 ;  /* 0x00000001ff037807 */ /* 0x004fc80000000000 */
[----:B------:R-:W-:-:S07]  /*19f0*/  LOP3.LUT R8, R8, R3, RZ, 0x3c, !PT ;  /* 0x0000000308087212 */ /* 0x000fce00078e3cff */
.L_x_19:
[----:B------:R-:W-:Y:S01]  /*1a00*/  UMOV UR4, 0x400 ;  /* 0x0000040000047882 */ /* 0x000fe20000000000 */
[----:B------:R-:W-:Y:S01]  /*1a10*/  SHF.L.U32 R2, R15, 0x1f, RZ ;  /* 0x0000001f0f027819 */ /* 0x000fe200000006ff */
[----:B-1----:R-:W-:Y:S01]  /*1a20*/  ULEA UR4, UR37, UR4, 0x18 ;  /* 0x0000000425047291 */ /* 0x002fe2000f8ec0ff */
[----:B------:R-:W-:Y:S01]  /*1a30*/  R2UR UR35, R21 ;  /* 0x00000000152372ca */ /* 0x000fe200000e0000 */
[----:B------:R-:W-:Y:S01]  /*1a40*/  UISETP.GE.U32.AND UP0, UPT, UR13, 0x3f, UPT ;  /* 0x0000003f0d00788c */ /* 0x000fe2000bf06070 */
[----:B------:R-:W-:Y:S01]  /*1a50*/  R2UR UR11, R20 ;  /* 0x00000000140b72ca */ /* 0x000fe200000e0000 */
[----:B------:R-:W-:Y:S01]  /*1a60*/  ULEA UR8, UR6, UR4, 0x3 ;  /* 0x0000000406087291 */ /* 0x000fe2000f8e18ff */
[----:B------:R-:W-:-:S08]  /*1a70*/  UMOV UR24, URZ ;  /* 0x000000ff00187c82 */ /* 0x000fd00008000000 */
[----:B------:R1:W2:Y:S01]  /*1a80*/  SYNCS.PHASECHK.TRANS64.TRYWAIT P0, [UR8+0x110], R2 ;  /* 0x00011002ff0075a7 */ /* 0x0002a20008001108 */
[----:B------:R-:W-:Y:S02]  /*1a90*/  USHF.L.U32 UR35, UR35, 0x6, URZ ;  /* 0x0000000623237899 */ /* 0x000fe400080006ff */
[----:B------:R-:W-:Y:S01]  /*1aa0*/  USHF.L.U32 UR11, UR11, 0x7, URZ ;  /* 0x000000070b0b7899 */ /* 0x000fe200080006ff */
[----:B------:R-:W-:Y:S11]  /*1ab0*/  BRA.U !UP0, `(.L_x_21) ;  /* 0x0000000108a87547 */ /* 0x000ff6000b800000 */
[----:B------:R-:W-:Y:S01]  /*1ac0*/  UMOV UR16, URZ ;  /* 0x000000ff00107c82 */ /* 0x000fe20008000000 */
[----:B------:R-:W-:-:S05]  /*1ad0*/  UMOV UR17, UR6 ;  /* 0x0000000600117c82 */ /* 0x000fca0008000000 */
.L_x_26:
[----:B-1----:R-:W-:Y:S01]  /*1ae0*/  ULEA UR33, UR17, UR4, 0x3 ;  /* 0x0000000411217291 */ /* 0x002fe2000f8e18ff */
[----:B--2---:R-:W-:Y:S01]  /*1af0*/  @!P5 MOV R3, 0x1800 ;  /* 0x000018000003d802 */ /* 0x004fe20000000f00 */
[----:B--2---:R-:W-:Y:S10]  /*1b00*/  @P0 BRA `(.L_x_22) ;  /* 0x00000000000c0947 */ /* 0x004ff40003800000 */
[----:B------:R-:W-:-:S04]  /*1b10*/  SHF.L.U32 R5, R15, 0x1f, RZ ;  /* 0x0000001f0f057819 */ /* 0x000fc800000006ff */
[----:B------:R-:W2:Y:S02]  /*1b20*/  SYNCS.PHASECHK.TRANS64.TRYWAIT P0, [UR33+0x110], R5 ;  /* 0x00011005ff0075a7 */ /* 0x000ea40008001121 */
[----:B--2---:R-:W-:Y:S05]  /*1b30*/  @!P0 BRA `(.L_x_23) ;  /* 0x00000068008c8947 */ /* 0x004fea0003800000 */
.L_x_22:
[----:B------:R2:W-:Y:S01]  /*1b40*/  @!P5 SYNCS.ARRIVE.TRANS64 RZ, [UR33], R3 ;  /* 0x00000003ffffd9a7 */ /* 0x0005e20008000021 */
[----:B------:R-:W-:Y:S04]  /*1b50*/  BSSY.RECONVERGENT B0, `(.L_x_24) ;  /* 0x0000003000007945 */ /* 0x000fe80003800200 */
[----:B------:R-:W-:Y:S05]  /*1b60*/  @P4 BRA `(.L_x_25) ;  /* 0x0000000000044947 */ /* 0x000fea0003800000 */
[----:B------:R-:W-:Y:S05]  /*1b70*/  BPT.TRAP 0x1 ;  /* 0x000000040000795c */ /* 0x000fea0000300000 */
.L_x_25:
[----:B------:R-:W-:Y:S05]  /*1b80*/  BSYNC.RECONVERGENT B0 ;  /* 0x0000000000007941 */ /* 0x000fea0003800200 */
.L_x_24:
[----:B------:R-:W-:Y:S02]  /*1b90*/  UIADD3 UR6, UPT, UPT, UR17, 0x1, URZ ;  /* 0x0000000111067890 */ /* 0x000fe4000fffe0ff */
[----:B------:R-:W-:Y:S02]  /*1ba0*/  ULEA UR32, UR17, UR4, 0xb ;  /* 0x0000000411207291 */ /* 0x000fe4000f8e58ff */
[----:B------:R-:W-:Y:S02]  /*1bb0*/  UISETP.NE.AND UP0, UPT, UR6, 0x22, UPT ;  /* 0x000000220600788c */ /* 0x000fe4000bf05270 */
[----:B------:R-:W-:Y:S02]  /*1bc0*/  UIADD3 UR26, UP1, UPT, UR22, 0x80, URZ ;  /* 0x00000080161a7890 */ /* 0x000fe4000ff3e0ff */
[----:B------:R-:W-:Y:S02]  /*1bd0*/  USEL UR9, URZ, 0x1, UP0 ;  /* 0x00000001ff097887 */ /* 0x000fe40008000000 */
[----:B------:R-:W-:-:S02]  /*1be0*/  USEL UR6, UR6, URZ, UP0 ;  /* 0x000000ff06067287 */ /* 0x000fc40008000000 */
[----:B------:R-:W-:Y:S02]  /*1bf0*/  UIADD3 UR20, UP0, UPT, UR22, 0x180, URZ ;  /* 0x0000018016147890 */ /* 0x000fe4000ff1e0ff */
[----:B------:R-:W-:Y:S01]  /*1c00*/  ULEA UR8, UR6, UR4, 0x3 ;  /* 0x0000000406087291 */ /* 0x000fe2000f8e18ff */
[----:B------:R-:W-:Y:S01]  /*1c10*/  LOP3.LUT R15, R15, UR9, RZ, 0x3c, !PT ;  /* 0x000000090f0f7c12 */ /* 0x000fe2000f8e3cff */
[----:B------:R-:W-:Y:S02]  /*1c20*/  USHF.L.U32 UR34, UR16, 0x5, URZ ;  /* 0x0000000510227899 */ /* 0x000fe400080006ff */
[----:B------:R-:W-:Y:S01]  /*1c30*/  UIADD3.X UR27, UPT, UPT, URZ, UR23, URZ, UP1, !UPT ;  /* 0x00000017ff1b7290 */ /* 0x000fe20008ffe4ff */
[----:B-1----:R-:W-:Y:S01]  /*1c40*/  SHF.L.U32 R2, R15, 0x1f, RZ ;  /* 0x0000001f0f027819 */ /* 0x002fe200000006ff */
[----:B------:R-:W-:Y:S02]  /*1c50*/  UIADD3 UR32, UPT, UPT, UR32, 0x4600, URZ ;  /* 0x0000460020207890 */ /* 0x000fe4000fffe0ff */
[----:B------:R-:W-:Y:S01]  /*1c60*/  UIADD3.X UR21, UPT, UPT, URZ, UR23, URZ, UP0, !UPT ;  /* 0x00000017ff157290 */ /* 0x000fe200087fe4ff */
[----:B------:R1:W1:Y:S01]  /*1c70*/  SYNCS.PHASECHK.TRANS64.TRYWAIT P0, [UR8+0x110], R2 ;  /* 0x00011002ff0075a7 */ /* 0x0002620008001108 */
[----:B------:R-:W-:Y:S01]  /*1c80*/  ULEA UR8, UR17, UR4, 0xc ;  /* 0x0000000411087291 */ /* 0x000fe2000f8e60ff */
[----:B------:R-:W-:Y:S01]  /*1c90*/  UMOV UR18, 0x0 ;  /* 0x0000000000127882 */ /* 0x000fe20000000000 */
[----:B------:R-:W-:-:S02]  /*1ca0*/  UMOV UR19, 0x10000000 ;  /* 0x1000000000137882 */ /* 0x000fc40000000000 */
[----:B------:R-:W-:Y:S01]  /*1cb0*/  UIADD3 UR8, UPT, UPT, UR8, 0x15600, URZ ;  /* 0x0001560008087890 */ /* 0x000fe2000fffe0ff */
[----:B------:R1:W-:Y:S01]  /*1cc0*/  UTMALDG.3D [UR32], [UR26], desc[UR18] ;  /* 0x000012201a0075b4 */ /* 0x0003e20008011000 */
[----:B------:R-:W-:Y:S01]  /*1cd0*/  UMOV UR12, UR36 ;  /* 0x00000024000c7c82 */ /* 0x000fe20008000000 */
[----:B------:R-:W-:Y:S01]  /*1ce0*/  UMOV UR9, UR33 ;  /* 0x0000002100097c82 */ /* 0x000fe20008000000 */
[----:B------:R-:W-:Y:S01]  /*1cf0*/  UMOV UR10, UR34 ;  /* 0x00000022000a7c82 */ /* 0x000fe20008000000 */
[----:B------:R-:W-:Y:S01]  /*1d00*/  UIADD3 UR16, UPT, UPT, UR16, 0x1, URZ ;  /* 0x0000000110107890 */ /* 0x000fe2000fffe0ff */
[----:B------:R-:W-:Y:S01]  /*1d10*/  UMOV UR24, UR5 ;  /* 0x0000000500187c82 */ /* 0x000fe20008000000 */
[----:B------:R-:W-:Y:S02]  /*1d20*/  UMOV UR17, UR6 ;  /* 0x0000000600117c82 */ /* 0x000fe40008000000 */
[----:B------:R1:W-:Y:S01]  /*1d30*/  UTMALDG.3D [UR8], [UR20], desc[UR18] ;  /* 0x00001208140075b4 */ /* 0x0003e20008011000 */
[----:B------:R-:W-:-:S09]  /*1d40*/  UISETP.NE.AND UP0, UPT, UR16, UR5, UPT ;  /* 0x000000051000728c */ /* 0x000fd2000bf05270 */
[----:B------:R-:W-:Y:S05]  /*1d50*/  BRA.U UP0, `(.L_x_26) ;  /* 0xfffffffd00607547 */ /* 0x000fea000b83ffff */
.L_x_21:
[----:B-1----:R-:W-:Y:S01]  /*1d60*/  ULEA UR8, UR6, UR4, 0x3 ;  /* 0x0000000406087291 */ /* 0x002fe2000f8e18ff */
[----:B------:R-:W-:Y:S01]  /*1d70*/  SHF.L.U32 R2, R15, 0x1f, RZ ;  /* 0x0000001f0f027819 */ /* 0x000fe200000006ff */
[----:B------:R-:W-:Y:S01]  /*1d80*/  @!P1 SYNCS.ARRIVE.TRANS64.A1T0 RZ, [UR4+0x248], RZ ;  /* 0x000248ffffff99a7 */ /* 0x000fe20008100004 */
[----:B------:R-:W-:-:S06]  /*1d90*/  UISETP.GT.AND UP0, UPT, UR15, UR14, UPT ;  /* 0x0000000e0f00728c */ /* 0x000fcc000bf04270 */
[----:B--2---:R1:W2:Y:S03]  /*1da0*/  SYNCS.PHASECHK.TRANS64.TRYWAIT P0, [UR8+0x110], R2 ;  /* 0x00011002ff0075a7 */ /* 0x0042a60008001108 */
[----:B------:R-:W-:Y:S05]  /*1db0*/  BRA.U !UP0, `(.L_x_27) ;  /* 0x0000000108ac7547 */ /* 0x000fea000b800000 */
[----:B------:R-:W-:Y:S01]  /*1dc0*/  UIADD3 UR21, UPT, UPT, UR7, UR24, URZ ;  /* 0x0000001807157290 */ /* 0x000fe2000fffe0ff */
[----:B------:R-:W-:-:S11]  /*1dd0*/  UMOV UR25, UR6 ;  /* 0x0000000600197c82 */ /* 0x000fd60008000000 */
.L_x_32:
[----:B-1----:R-:W-:Y:S01]  /*1de0*/  ULEA UR17, UR25, UR4, 0x3 ;  /* 0x0000000419117291 */ /* 0x002fe2000f8e18ff */
[----:B--2---:R-:W-:Y:S01]  /*1df0*/  @!P5 MOV R3, 0x1800 ;  /* 0x000018000003d802 */ /* 0x004fe20000000f00 */
[----:B--2---:R-:W-:Y:S10]  /*1e00*/  @P0 BRA `(.L_x_28) ;  /* 0x00000000000c0947 */ /* 0x004ff40003800000 */
[----:B------:R-:W-:-:S04]  /*1e10*/  SHF.L.U32 R5, R15, 0x1f, RZ ;  /* 0x0000001f0f057819 */ /* 0x000fc800000006ff */
[----:B------:R-:W2:Y:S02]  /*1e20*/  SYNCS.PHASECHK.TRANS64.TRYWAIT P0, [UR17+0x110], R5 ;  /* 0x00011005ff0075a7 */ /* 0x000ea40008001111 */
[----:B--2---:R-:W-:Y:S05]  /*1e30*/  @!P0 BRA `(.L_x_29) ;  /* 0x0000006400e48947 */ /* 0x004fea0003800000 */
.L_x_28:
[----:B------:R2:W-:Y:S01]  /*1e40*/  @!P5 SYNCS.ARRIVE.TRANS64 RZ, [UR17], R3 ;  /* 0x00000003ffffd9a7 */ /* 0x0005e20008000011 */
[----:B------:R-:W-:Y:S04]  /*1e50*/  BSSY.RECONVERGENT B0, `(.L_x_30) ;  /* 0x0000003000007945 */ /* 0x000fe80003800200 */
[----:B------:R-:W-:Y:S05]  /*1e60*/  @P4 BRA `(.L_x_31) ;  /* 0x0000000000044947 */ /* 0x000fea0003800000 */
[----:B------:R-:W-:Y:S05]  /*1e70*/  BPT.TRAP 0x1 ;  /* 0x000000040000795c */ /* 0x000fea0000300000 */
.L_x_31:
[----:B------:R-:W-:Y:S05]  /*1e80*/  BSYNC.RECONVERGENT B0 ;  /* 0x0000000000007941 */ /* 0x000fea0003800200 */
.L_x_30:
        /* <DEDUP_REMOVED lines=10> */
[----:B------:R-:W-:Y:S01]  /*1f30*/  UIADD3 UR16, UPT, UPT, UR16, 0x4600, URZ ;  /* 0x0000460010107890 */ /* 0x000fe2000fffe0ff */
[----:B-1----:R-:W-:Y:S01]  /*1f40*/  SHF.L.U32 R2, R15, 0x1f, RZ ;  /* 0x0000001f0f027819 */ /* 0x002fe200000006ff */
[----:B------:R-:W-:Y:S02]  /*1f50*/  UIADD3.X UR31, UPT, UPT, URZ, UR23, URZ, UP1, !UPT ;  /* 0x00000017ff1f7290 */ /* 0x000fe40008ffe4ff */
[----:B------:R-:W-:Y:S01]  /*1f60*/  UIADD3.X UR29, UPT, UPT, URZ, UR23, URZ, UP0, !UPT ;  /* 0x00000017ff1d7290 */ /* 0x000fe200087fe4ff */
[----:B------:R1:W1:Y:S01]  /*1f70*/  SYNCS.PHASECHK.TRANS64.TRYWAIT P0, [UR8+0x110], R2 ;  /* 0x00011002ff0075a7 */ /* 0x0002620008001108 */
[----:B------:R-:W-:Y:S01]  /*1f80*/  ULEA UR8, UR25, UR4, 0xc ;  /* 0x0000000419087291 */ /* 0x000fe2000f8e60ff */
[----:B------:R-:W-:Y:S01]  /*1f90*/  UMOV UR26, 0x0 ;  /* 0x00000000001a7882 */ /* 0x000fe20000000000 */
[----:B------:R-:W-:-:S02]  /*1fa0*/  UMOV UR27, 0x10000000 ;  /* 0x10000000001b7882 */ /* 0x000fc40000000000 */
[----:B------:R-:W-:Y:S01]  /*1fb0*/  UIADD3 UR8, UPT, UPT, UR8, 0x15600, URZ ;  /* 0x0001560008087890 */ /* 0x000fe2000fffe0ff */
[----:B------:R-:W-:Y:S01]  /*1fc0*/  UMOV UR19, UR35 ;  /* 0x0000002300137c82 */ /* 0x000fe20008000000 */
[----:B------:R-:W-:Y:S01]  /*1fd0*/  UMOV UR20, UR36 ;  /* 0x0000002400147c82 */ /* 0x000fe20008000000 */
[----:B------:R-:W-:Y:S01]  /*1fe0*/  UMOV UR12, UR36 ;  /* 0x00000024000c7c82 */ /* 0x000fe20008000000 */
[----:B------:R-:W-:Y:S01]  /*1ff0*/  UMOV UR9, UR17 ;  /* 0x0000001100097c82 */ /* 0x000fe20008000000 */
[----:B------:R-:W-:Y:S01]  /*2000*/  UMOV UR10, UR18 ;  /* 0x00000012000a7c82 */ /* 0x000fe20008000000 */
[----:B------:R1:W-:Y:S01]  /*2010*/  UTMALDG.3D [UR16], [UR30], desc[UR26] ;  /* 0x00001a101e0075b4 */ /* 0x0003e20008011000 */
[----:B------:R-:W-:Y:S01]  /*2020*/  UIADD3 UR24, UPT, UPT, UR24, 0x1, URZ ;  /* 0x0000000118187890 */ /* 0x000fe2000fffe0ff */
[----:B------:R-:W-:-:S03]  /*2030*/  UMOV UR25, UR6 ;  /* 0x0000000600197c82 */ /* 0x000fc60008000000 */
[----:B------:R-:W-:Y:S01]  /*2040*/  UISETP.NE.AND UP0, UPT, UR24, UR21, UPT ;  /* 0x000000151800728c */ /* 0x000fe2000bf05270 */
[----:B------:R1:W-:Y:S08]  /*2050*/  UTMALDG.3D [UR8], [UR28], desc[UR26] ;  /* 0x00001a081c0075b4 */ /* 0x0003f00008011000 */
[----:B------:R-:W-:Y:S05]  /*2060*/  BRA.U UP0, `(.L_x_32) ;  /* 0xfffffffd005c7547 */ /* 0x000fea000b83ffff */
.L_x_27:
[----:B-1----:R-:W-:Y:S01]  /*2070*/  LEA R2, R14, UR4, 0x3 ;  /* 0x000000040e027c11 */ /* 0x002fe2000f8e18ff */
[----:B------:R-:W-:Y:S01]  /*2080*/  NOP ;  /* 0x0000000000007918 */ /* 0x000fe20000000000 */
[----:B--2---:R-:W-:Y:S02]  /*2090*/  SHF.L.U32 R3, R12, 0x1f, RZ ;  /* 0x0000001f0c037819 */ /* 0x004fe400000006ff */
[----:B------:R-:W-:Y:S02]  /*20a0*/  LEA R4, R14, UR4, 0x4 ;  /* 0x000000040e047c11 */ /* 0x000fe4000f8e20ff */
[----:B------:R-:W1:Y:S02]  /*20b0*/  SYNCS.PHASECHK.TRANS64.TRYWAIT P0, [R2+URZ+0x250], R3 ;  /* 0x00025003020075a7 */ /* 0x000e6400080011ff */
[----:B-1----:R-:W-:Y:S05]  /*20c0*/  @!P0 BRA `(.L_x_33) ;  /* 0x0000006400588947 */ /* 0x002fea0003800000 */
.L_x_139:
[----:B------:R-:W2:Y:S01]  /*20d0*/  LDS.128 R4, [R4+0x2e0] ;  /* 0x0002e00004047984 */ /* 0x000ea20000000c00 */
[----:B---3--:R-:W-:Y:S01]  /*20e0*/  ISETP.GE.AND P0, PT, R40, 0x1, PT ;  /* 0x000000012800780c */ /* 0x008fe20003f06270 */
[----:B-1----:R-:W-:Y:S01]  /*20f0*/  VIADD R2, R2, 0x260 ;  /* 0x0000026002027836 */ /* 0x002fe20000000000 */
[----:B------:R-:W-:Y:S01]  /*2100*/  @!PT LDS RZ, [RZ] ;  /* 0x00000000fffff984 */ /* 0x000fe20000000800 */
[----:B------:R-:W-:Y:S01]  /*2110*/  @!PT LDS RZ, [RZ] ;  /* 0x00000000fffff984 */ /* 0x000fe20000000800 */
[----:B------:R-:W-:Y:S01]  /*2120*/  @!PT LDS RZ, [RZ] ;  /* 0x00000000fffff984 */ /* 0x000fe20000000800 */
[----:B------:R-:W-:Y:S01]  /*2130*/  @!PT LDS RZ, [RZ] ;  /* 0x00000000fffff984 */ /* 0x000fe20000000800 */
[----:B------:R1:W-:Y:S06]  /*2140*/  MEMBAR.ALL.CTA ;  /* 0x0000000000007992 */ /* 0x0003ec0000008000 */
[----:B-1----:R-:W1:Y:S01]  /*2150*/  FENCE.VIEW.ASYNC.S ;  /* 0x00000000000073c6 */ /* 0x002e620000000000 */
[----:B------:R-:W-:-:S04]  /*2160*/  PRMT R2, RZ, 0x654, R2 ;  /* 0x00000654ff027816 */ /* 0x000fc80000000002 */
[----:B-1----:R1:W-:Y:S01]  /*2170*/  SYNCS.ARRIVE.TRANS64.RED.A1T0 RZ, [R2+URZ], RZ ;  /* 0x000000ff02ff79a7 */ /* 0x0023e200081004ff */
[----:B--2---:R-:W-:-:S13]  /*2180*/  LOP3.LUT P2, RZ, R6, 0x1, RZ, 0xc0, !PT ;  /* 0x0000000106ff7812 */ /* 0x004fda000784c0ff */
[----:B------:R-:W-:Y:S01]  /*2190*/  @P2 SHF.R.U32.HI R3, RZ, 0x10, R5 ;  /* 0x00000010ff032819 */ /* 0x000fe20000011605 */
[----:B------:R-:W-:Y:S01]  /*21a0*/  VOTEU.ANY UP0, P2 ;  /* 0x0000000000ff7886 */ /* 0x000fe20001000100 */
[----:B------:R-:W-:Y:S02]  /*21b0*/  @P2 MOV R13, R4 ;  /* 0x00000004000d2202 */ /* 0x000fe40000000f00 */
[----:B------:R-:W-:Y:S02]  /*21c0*/  @P2 R2UR.BROADCAST UR8, R3 ;  /* 0x00000000030822ca */ /* 0x000fe400008e0000 */
[----:B------:R-:W-:-:S11]  /*21d0*/  @P2 LOP3.LUT R11, R5, 0xffff, RZ, 0xc0, !PT ;  /* 0x0000ffff050b2812 */ /* 0x000fd600078ec0ff */
[----:B------:R-:W-:Y:S01]  /*21e0*/  @UP0 UMOV UR36, UR8 ;  /* 0x0000000800240c82 */ /* 0x000fe20008000000 */
[----:B-1----:R-:W-:Y:S05]  /*21f0*/  @!P0 BRA `(.L_x_34) ;  /* 0x0000000000b88947 */ /* 0x002fea0003800000 */
[----:B------:R-:W4:Y:S01]  /*2200*/  LDC.64 R4, c[0x0][0xb18] ;  /* 0x0002c600ff047b82 */ /* 0x000f220000000a00 */
[----:B------:R-:W-:-:S07]  /*2210*/  ISETP.NE.AND P3, PT, R40, 0x1, PT ;  /* 0x000000012800780c */ /* 0x000fce0003f65270 */
[----:B------:R-:W1:Y:S08]  /*2220*/  LDC.64 R6, c[0x0][0xb10] ;  /* 0x0002c400ff067b82 */ /* 0x000e700000000a00 */
[----:B------:R-:W2:Y:S08]  /*2230*/  LDC R16, c[0x0][0xb20] ;  /* 0x0002c800ff107b82 */ /* 0x000eb00000000800 */
[----:B------:R-:W3:Y:S01]  /*2240*/  LDC R18, c[0x0][0xb0c] ;  /* 0x0002c300ff127b82 */ /* 0x000ee20000000800 */
[----:B----4-:R-:W-:Y:S01]  /*2250*/  IMAD.HI.U32 R17, R0, R5, RZ ;  /* 0x0000000500117227 */ /* 0x010fe200078e00ff */
[----:B------:R-:W-:-:S03]  /*2260*/  ISETP.NE.AND P0, PT, R4, 0x1, PT ;  /* 0x000000010400780c */ /* 0x000fc60003f05270 */
[----:B------:R-:W-:-:S03]  /*2270*/  IMAD.HI.U32 R5, R11, R5, RZ ;  /* 0x000000050b057227 */ /* 0x000fc600078e00ff */
[----:B------:R-:W4:Y:S01]  /*2280*/  LDC.64 R2, c[0x0][0xb28] ;  /* 0x0002ca00ff027b82 */ /* 0x000f220000000a00 */
[----:B-1----:R-:W-:-:S04]  /*2290*/  IMAD.HI.U32 R20, R9, R6, RZ ;  /* 0x0000000609147227 */ /* 0x002fc800078e00ff */
[----:B------:R-:W-:Y:S01]  /*22a0*/  IMAD.HI.U32 R22, R13, R6, RZ ;  /* 0x000000060d167227 */ /* 0x000fe200078e00ff */
[----:B------:R-:W-:Y:S02]  /*22b0*/  SHF.R.U32.HI R20, RZ, R7, R20 ;  /* 0x00000007ff147219 */ /* 0x000fe40000011614 */
[-C--:B--2---:R-:W-:Y:S02]  /*22c0*/  SHF.R.U32.HI R17, RZ, R16.reuse, R17 ;  /* 0x00000010ff117219 */ /* 0x084fe40000011611 */
[----:B------:R-:W-:Y:S02]  /*22d0*/  SHF.R.U32.HI R16, RZ, R16, R5 ;  /* 0x00000010ff107219 */ /* 0x000fe40000011605 */
[----:B------:R-:W-:Y:S02]  /*22e0*/  SEL R17, R0, R17, !P0 ;  /* 0x0000001100117207 */ /* 0x000fe40004000000 */
[----:B------:R-:W-:Y:S02]  /*22f0*/  SHF.R.U32.HI R22, RZ, R7, R22 ;  /* 0x00000007ff167219 */ /* 0x000fe40000011616 */
[----:B---3--:R-:W-:-:S02]  /*2300*/  ISETP.NE.AND P1, PT, R18, 0x1, PT ;  /* 0x000000011200780c */ /* 0x008fc40003f25270 */
[----:B------:R-:W-:Y:S02]  /*2310*/  SEL R5, R11, R16, !P0 ;  /* 0x000000100b057207 */ /* 0x000fe40004000000 */
[----:B------:R-:W-:Y:S02]  /*2320*/  SEL R19, R9, R20, !P1 ;  /* 0x0000001409137207 */ /* 0x000fe40004800000 */
[----:B------:R-:W-:Y:S01]  /*2330*/  SEL R7, R13, R22, !P1 ;  /* 0x000000160d077207 */ /* 0x000fe20004800000 */
[----:B----4-:R-:W-:-:S04]  /*2340*/  IMAD.HI.U32 R20, R17, R2, RZ ;  /* 0x0000000211147227 */ /* 0x010fc800078e00ff */
[----:B------:R-:W-:Y:S01]  /*2350*/  IMAD.HI.U32 R6, R19, R2, RZ ;  /* 0x0000000213067227 */ /* 0x000fe200078e00ff */
[----:B------:R-:W-:-:S04]  /*2360*/  @P3 SHF.R.U32.HI R17, RZ, R3, R20 ;  /* 0x00000003ff113219 */ /* 0x000fc80000011614 */
        /* <DEDUP_REMOVED lines=8> */
[----:B------:R-:W-:-:S04]  /*23f0*/  @!P0 IMAD.HI.U32 R16, R7, R2, RZ ;  /* 0x0000000207108227 */ /* 0x000fc800078e00ff */
[----:B------:R-:W-:Y:S01]  /*2400*/  IMAD.MOV R2, RZ, RZ, -R6 ;  /* 0x000000ffff027224 */ /* 0x000fe200078e0a06 */
[----:B------:R-:W-:-:S03]  /*2410*/  @!P0 SHF.R.U32.HI R16, RZ, R3, R16 ;  /* 0x00000003ff108219 */ /* 0x000fc60000011610 */
[----:B------:R-:W-:Y:S01]  /*2420*/  IMAD R2, R40, R2, R5 ;  /* 0x0000000228027224 */ /* 0x000fe200078e0205 */
[----:B------:R-:W-:Y:S02]  /*2430*/  @!P0 SEL R3, R7, R16, !P3 ;  /* 0x0000001007038207 */ /* 0x000fe40005800000 */
[----:B------:R-:W-:-:S03]  /*2440*/  IADD3 R16, PT, PT, -R5, RZ, RZ ;  /* 0x000000ff05107210 */ /* 0x000fc60007ffe1ff */
[--C-:B------:R-:W-:Y:S02]  /*2450*/  @!P0 IMAD.IADD R6, R6, 0x1, -R3.reuse ;  /* 0x0000000106068824 */ /* 0x100fe400078e0a03 */
[----:B------:R-:W-:Y:S01]  /*2460*/  @!P0 IMAD R3, R2, R19, R3 ;  /* 0x0000001302038224 */ /* 0x000fe200078e0203 */
[----:B------:R-:W-:Y:S01]  /*2470*/  IADD3 R2, PT, PT, -R7, RZ, RZ ;  /* 0x000000ff07027210 */ /* 0x000fe20007ffe1ff */
[----:B------:R-:W-:Y:S02]  /*2480*/  @!P0 IMAD R5, R40, R6, R7 ;  /* 0x0000000628058224 */ /* 0x000fe400078e0207 */
[----:B------:R-:W-:Y:S02]  /*2490*/  IMAD R11, R4, R16, R11 ;  /* 0x00000010040b7224 */ /* 0x000fe400078e020b */
[----:B------:R-:W-:Y:S02]  /*24a0*/  @!P0 IMAD.MOV.U32 R7, RZ, RZ, R3 ;  /* 0x000000ffff078224 */ /* 0x000fe400078e0003 */
[----:B------:R-:W-:-:S02]  /*24b0*/  IMAD R2, R18, R2, R13 ;  /* 0x0000000212027224 */ /* 0x000fc400078e020d */
[----:B------:R-:W-:Y:S02]  /*24c0*/  IMAD R11, R5, R4, R11 ;  /* 0x00000004050b7224 */ /* 0x000fe400078e020b */
[----:B------:R-:W-:Y:S02]  /*24d0*/  IMAD R13, R7, R18, R2 ;  /* 0x00000012070d7224 */ /* 0x000fe400078e0202 */
.L_x_34:
[----:B------:R-:W1:Y:S02]  /*24e0*/  LDCU UR8, c[0x0][0xb30] ;  /* 0x00016600ff0877ac */ /* 0x000e640008000800 */
[----:B-1----:R-:W-:-:S09]  /*24f0*/  UISETP.NE.AND UP0, UPT, UR8, 0x1, UPT ;  /* 0x000000010800788c */ /* 0x002fd2000bf05270 */
[----:B------:R-:W-:Y:S05]  /*2500*/  BRA.U UP0, `(.L_x_35) ;  /* 0x0000000100407547 */ /* 0x000fea000b800000 */
[----:B------:R-:W1:Y:S08]  /*2510*/  LDC.64 R4, c[0x0][0xb10] ;  /* 0x0002c400ff047b82 */ /* 0x000e700000000a00 */
[----:B------:R-:W2:Y:S08]  /*2520*/  LDC.64 R2, c[0x0][0xb18] ;  /* 0x0002c600ff027b82 */ /* 0x000eb00000000a00 */
[----:B------:R-:W3:Y:S08]  /*2530*/  LDC R6, c[0x0][0xb20] ;  /* 0x0002c800ff067b82 */ /* 0x000ef00000000800 */
[----:B------:R-:W4:Y:S01]  /*2540*/  LDC R16, c[0x0][0xb0c] ;  /* 0x0002c300ff107b82 */ /* 0x000f220000000800 */
[----:B-1----:R-:W-:-:S05]  /*2550*/  IMAD.HI.U32 R4, R13, R4, RZ ;  /* 0x000000040d047227 */ /* 0x002fca00078e00ff */
[----:B------:R-:W-:Y:S01]  /*2560*/  SHF.R.U32.HI R4, RZ, R5, R4 ;  /* 0x00000005ff047219 */ /* 0x000fe20000011604 */
[----:B--2---:R-:W-:Y:S01]  /*2570*/  IMAD.HI.U32 R3, R11, R3, RZ ;  /* 0x000000030b037227 */ /* 0x004fe200078e00ff */
[----:B------:R-:W-:-:S04]  /*2580*/  ISETP.NE.AND P0, PT, R2, 0x1, PT ;  /* 0x000000010200780c */ /* 0x000fc80003f05270 */
[----:B---3--:R-:W-:-:S04]  /*2590*/  SHF.R.U32.HI R6, RZ, R6, R3 ;  /* 0x00000006ff067219 */ /* 0x008fc80000011603 */
[----:B------:R-:W-:Y:S02]  /*25a0*/  SEL R3, R11, R6, !P0 ;  /* 0x000000060b037207 */ /* 0x000fe40004000000 */
[----:B----4-:R-:W-:-:S04]  /*25b0*/  ISETP.NE.AND P1, PT, R16, 0x1, PT ;  /* 0x000000011000780c */ /* 0x010fc80003f25270 */
[----:B------:R-:W-:-:S05]  /*25c0*/  SEL R4, R13, R4, !P1 ;  /* 0x000000040d047207 */ /* 0x000fca0004800000 */
[----:B------:R-:W-:Y:S02]  /*25d0*/  IMAD.IADD R5, R3, 0x1, -R4 ;  /* 0x0000000103057824 */ /* 0x000fe400078e0a04 */
[----:B------:R-:W-:Y:S02]  /*25e0*/  IMAD.IADD R3, R4, 0x1, -R3 ;  /* 0x0000000104037824 */ /* 0x000fe400078e0a03 */
[----:B------:R-:W-:Y:S02]  /*25f0*/  IMAD R13, R5, R16, R13 ;  /* 0x00000010050d7224 */ /* 0x000fe400078e020d */
[----:B------:R-:W-:-:S07]  /*2600*/  IMAD R11, R3, R2, R11 ;  /* 0x00000002030b7224 */ /* 0x000fce00078e020b */
.L_x_35:
[----:B------:R-:W-:Y:S01]  /*2610*/  VIADD R14, R14, 0x1 ;  /* 0x000000010e0e7836 */ /* 0x000fe20000000000 */
[----:B------:R-:W-:Y:S01]  /*2620*/  PLOP3.LUT P1, PT, PT, PT, PT, 0x80, 0x8 ;  /* 0x000000000008781c */ /* 0x000fe20003f2f070 */
[----:B------:R-:W-:Y:S02]  /*2630*/  IMAD.IADD R21, R13, 0x1, R96 ;  /* 0x000000010d157824 */ /* 0x000fe400078e0260 */
[----:B------:R-:W-:Y:S01]  /*2640*/  IMAD.IADD R20, R11, 0x1, R94 ;  /* 0x000000010b147824 */ /* 0x000fe200078e025e */
[----:B------:R-:W-:-:S04]  /*2650*/  ISETP.NE.AND P0, PT, R14, 0x2, PT ;  /* 0x000000020e00780c */ /* 0x000fc80003f05270 */
[----:B------:R-:W-:Y:S02]  /*2660*/  SEL R3, RZ, 0x1, P0 ;  /* 0x00000001ff037807 */ /* 0x000fe40000000000 */
[----:B------:R-:W-:Y:S02]  /*2670*/  SEL R14, R14, RZ, P0 ;  /* 0x000000ff0e0e7207 */ /* 0x000fe40000000000 */
[----:B------:R-:W-:Y:S01]  /*2680*/  LOP3.LUT R12, R12, R3, RZ, 0x3c, !PT ;  /* 0x000000030c0c7212 */ /* 0x000fe200078e3cff */
[----:B------:R-:W-:Y:S06]  /*2690*/  @P2 BRA `(.L_x_36) ;  /* 0xfffffff000982947 */ /* 0x000fec000383ffff */
[----:B------:R-:W-:Y:S01]  /*26a0*/  UIADD3 UR4, UPT, UPT, UR4, 0x110, URZ ;  /* 0x0000011004047890 */ /* 0x000fe2000fffe0ff */
[----:B------:R-:W-:-:S03]  /*26b0*/  SHF.L.U32 R3, R15, 0x1f, RZ ;  /* 0x0000001f0f037819 */ /* 0x000fc600000006ff */
[----:B------:R-:W-:-:S09]  /*26c0*/  ULEA UR5, UR6, UR4, 0x3 ;  /* 0x0000000406057291 */ /* 0x000fd2000f8e18ff */
[----:B------:R-:W1:Y:S02]  /*26d0*/  SYNCS.PHASECHK.TRANS64.TRYWAIT P0, [UR5], R3 ;  /* 0x00000003ff0075a7 */ /* 0x000e640008001105 */
[----:B-1----:R-:W-:Y:S05]  /*26e0*/  @!P0 BRA `(.L_x_37) ;  /* 0x0000005c00e48947 */ /* 0x002fea0003800000 */
.L_x_141:
[----:B------:R-:W-:-:S04]  /*26f0*/  UIADD3 UR6, UPT, UPT, UR6, 0x1, URZ ;  /* 0x0000000106067890 */ /* 0x000fc8000fffe0ff */
[----:B------:R-:W-:-:S04]  /*2700*/  UISETP.NE.AND UP0, UPT, UR6, 0x22, UPT ;  /* 0x000000220600788c */ /* 0x000fc8000bf05270 */
[----:B------:R-:W-:Y:S02]  /*2710*/  USEL UR7, URZ, 0x1, UP0 ;  /* 0x00000001ff077887 */ /* 0x000fe40008000000 */
[----:B------:R-:W-:-:S04]  /*2720*/  USEL UR6, UR6, URZ, UP0 ;  /* 0x000000ff06067287 */ /* 0x000fc80008000000 */
[----:B------:R-:W-:Y:S01]  /*2730*/  ULEA UR5, UR6, UR4, 0x3 ;  /* 0x0000000406057291 */ /* 0x000fe2000f8e18ff */
[----:B------:R-:W-:-:S04]  /*2740*/  LOP3.LUT R2, R15, UR7, RZ, 0x3c, !PT ;  /* 0x000000070f027c12 */ /* 0x000fc8000f8e3cff */
[----:B-1----:R-:W-:-:S04]  /*2750*/  SHF.L.U32 R3, R2, 0x1f, RZ ;  /* 0x0000001f02037819 */ /* 0x002fc800000006ff */
[----:B------:R-:W1:Y:S02]  /*2760*/  SYNCS.PHASECHK.TRANS64.TRYWAIT P0, [UR5], R3 ;  /* 0x00000003ff0075a7 */ /* 0x000e640008001105 */
[----:B-1----:R-:W-:Y:S05]  /*2770*/  @!P0 BRA `(.L_x_38) ;  /* 0x0000005c00d88947 */ /* 0x002fea0003800000 */
.L_x_143:
        /* <DEDUP_REMOVED lines=9> */
.L_x_145:
        /* <DEDUP_REMOVED lines=9> */
.L_x_147:
        /* <DEDUP_REMOVED lines=9> */
.L_x_149:
        /* <DEDUP_REMOVED lines=9> */
.L_x_151:
        /* <DEDUP_REMOVED lines=9> */
.L_x_153:
        /* <DEDUP_REMOVED lines=9> */
.L_x_155:
        /* <DEDUP_REMOVED lines=9> */
.L_x_157:
        /* <DEDUP_REMOVED lines=9> */
.L_x_159:
        /* <DEDUP_REMOVED lines=9> */
.L_x_161:
        /* <DEDUP_REMOVED lines=9> */
.L_x_163:
        /* <DEDUP_REMOVED lines=9> */
.L_x_165:
        /* <DEDUP_REMOVED lines=9> */
.L_x_167:
        /* <DEDUP_REMOVED lines=9> */
.L_x_169:
        /* <DEDUP_REMOVED lines=9> */
.L_x_171:
        /* <DEDUP_REMOVED lines=9> */
.L_x_173:
        /* <DEDUP_REMOVED lines=9> */
.L_x_175:
        /* <DEDUP_REMOVED lines=9> */
.L_x_177:
        /* <DEDUP_REMOVED lines=9> */
.L_x_179:
        /* <DEDUP_REMOVED lines=9> */
.L_x_181:
        /* <DEDUP_REMOVED lines=9> */
.L_x_183:
        /* <DEDUP_REMOVED lines=9> */
.L_x_185:
        /* <DEDUP_REMOVED lines=9> */
.L_x_187:
        /* <DEDUP_REMOVED lines=9> */
.L_x_189:
        /* <DEDUP_REMOVED lines=9> */
.L_x_191:
        /* <DEDUP_REMOVED lines=9> */
.L_x_193:
        /* <DEDUP_REMOVED lines=9> */
.L_x_195:
        /* <DEDUP_REMOVED lines=9> */
.L_x_197:
        /* <DEDUP_REMOVED lines=9> */
.L_x_199:
        /* <DEDUP_REMOVED lines=9> */
.L_x_201:
        /* <DEDUP_REMOVED lines=9> */
.L_x_203:
        /* <DEDUP_REMOVED lines=9> */
.L_x_205:
[----:B------:R-:W-:-:S04]  /*38f0*/  UIADD3 UR6, UPT, UPT, UR6, 0x1, URZ ;  /* 0x0000000106067890 */ /* 0x000fc8000fffe0ff */
[----:B------:R-:W-:-:S04]  /*3900*/  UISETP.NE.AND UP0, UPT, UR6, 0x22, UPT ;  /* 0x000000220600788c */ /* 0x000fc8000bf05270 */
[----:B------:R-:W-:Y:S02]  /*3910*/  USEL UR5, URZ, 0x1, UP0 ;  /* 0x00000001ff057887 */ /* 0x000fe40008000000 */
[----:B------:R-:W-:-:S04]  /*3920*/  USEL UR6, UR6, URZ, UP0 ;  /* 0x000000ff06067287 */ /* 0x000fc80008000000 */
[----:B------:R-:W-:Y:S01]  /*3930*/  ULEA UR6, UR6, UR4, 0x3 ;  /* 0x0000000406067291 */ /* 0x000fe2000f8e18ff */
[----:B-1----:R-:W-:-:S04]  /*3940*/  LOP3.LUT R3, R2, UR5, RZ, 0x3c, !PT ;  /* 0x0000000502037c12 */ /* 0x002fc8000f8e3cff */
[----:B------:R-:W-:Y:S01]  /*3950*/  SHF.L.U32 R3, R3, 0x1f, RZ ;  /* 0x0000001f03037819 */ /* 0x000fe200000006ff */
[----:B----4-:R-:W-:-:S07]  /*3960*/  IMAD.U32 R0, RZ, RZ, UR6 ;  /* 0x00000006ff007e24 */ /* 0x010fce000f8e00ff */
.L_x_70:
[----:B-1----:R1:W2:Y:S02]  /*3970*/  SYNCS.PHASECHK.TRANS64.TRYWAIT P0, [R0+URZ], R3 ;  /* 0x00000003000075a7 */ /* 0x0022a400080011ff */
[----:B--2---:R-:W-:Y:S05]  /*3980*/  @!P0 NANOSLEEP.SYNCS 0x989680 ;  /* 0x009896800000895d */ /* 0x004fea0003900000 */
[----:B------:R-:W2:Y:S02]  /*3990*/  @!P0 SYNCS.PHASECHK.TRANS64 P0, [R0+URZ], R3 ;  /* 0x00000003000085a7 */ /* 0x000ea400080010ff */
[----:B--2---:R-:W-:Y:S05]  /*39a0*/  @P0 EXIT ;  /* 0x000000000000094d */ /* 0x004fea0003800000 */
[----:B------:R-:W-:Y:S05]  /*39b0*/  BRA `(.L_x_70) ;  /* 0xfffffffc00ec7947 */ /* 0x000fea000383ffff */
.L_x_18:
[----:B------:R-:W-:-:S04]  /*39c0*/  UISETP.NE.AND UP1, UPT, UR37, URZ, UPT ;  /* 0x000000ff2500728c */ /* 0x000fc8000bf25270 */
[----:B------:R-:W-:-:S09]  /*39d0*/  UISETP.NE.OR UP1, UPT, UR8, 0x1, UP1 ;  /* 0x000000010800788c */ /* 0x000fd20008f25670 */
[----:B------:R-:W-:Y:S05]  /*39e0*/  BRA.U UP1, `(.L_x_71) ;  /* 0x0000000501487547 */ /* 0x000fea000b800000 */
[----:B------:R-:W-:Y:S01]  /*39f0*/  ISETP.NE.AND P2, PT, R2, RZ, PT ;  /* 0x000000ff0200720c */ /* 0x000fe20003f45270 */
[----:B------:R-:W-:Y:S01]  /*3a00*/  IMAD.MOV.U32 R12, RZ, RZ, 0x1 ;  /* 0x00000001ff0c7424 */ /* 0x000fe200078e00ff */
[----:B------:R-:W-:Y:S02]  /*3a10*/  CS2R R10, SRZ ;  /* 0x00000000000a7805 */ /* 0x000fe4000001ff00 */
[----:B------:R-:W-:Y:S01]  /*3a20*/  CS2R R8, SRZ ;  /* 0x0000000000087805 */ /* 0x000fe2000001ff00 */
[----:B------:R-:W-:Y:S01]  /*3a30*/  UMOV UR4, 0x400 ;  /* 0x0000040000047882 */ /* 0x000fe20000000000 */
[----:B------:R-:W-:Y:S01]  /*3a40*/  UMOV UR6, URZ ;  /* 0x000000ff00067c82 */ /* 0x000fe20008000000 */
[----:B------:R-:W-:-:S12]  /*3a50*/  ULEA UR37, UR37, UR4, 0x18 ;  /* 0x0000000425257291 */ /* 0x000fd8000f8ec0ff */
.L_x_75:
[----:B------:R-:W-:Y:S02]  /*3a60*/  LEA R0, R8, UR37, 0x3 ;  /* 0x0000002508007c11 */ /* 0x000fe4000f8e18ff */
[----:B------:R-:W-:-:S03]  /*3a70*/  SHF.L.U32 R5, R9, 0x1f, RZ ;  /* 0x0000001f09057819 */ /* 0x000fc600000006ff */
[----:B------:R-:W-:Y:S01]  /*3a80*/  VIADD R4, R0, 0x2c0 ;  /* 0x000002c000047836 */ /* 0x000fe20000000000 */
[----:B------:R-:W1:Y:S02]  /*3a90*/  SYNCS.PHASECHK.TRANS64.TRYWAIT P0, [R0+URZ+0x2b0], R5 ;  /* 0x0002b005000075a7 */ /* 0x000e6400080011ff */
[----:B-1----:R-:W-:Y:S05]  /*3aa0*/  @!P0 BRA `(.L_x_72) ;  /* 0x00000058000c8947 */ /* 0x002fea0003800000 */
.L_x_206:
[----:B------:R-:W-:Y:S01]  /*3ab0*/  ULEA UR5, UR6, UR37, 0x3 ;  /* 0x0000002506057291 */ /* 0x000fe2000f8e18ff */
[----:B------:R-:W-:Y:S02]  /*3ac0*/  PRMT R4, RZ, 0x654, R4 ;  /* 0x00000654ff047816 */ /* 0x000fe40000000004 */
[----:B-1----:R-:W-:Y:S01]  /*3ad0*/  SHF.L.U32 R5, R12, 0x1f, RZ ;  /* 0x0000001f0c057819 */ /* 0x002fe200000006ff */
[----:B------:R-:W-:Y:S01]  /*3ae0*/  UIADD3 UR4, UPT, UPT, UR5, 0x250, URZ ;  /* 0x0000025005047890 */ /* 0x000fe2000fffe0ff */
[----:B------:R1:W-:Y:S05]  /*3af0*/  SYNCS.ARRIVE.TRANS64.RED.A1T0 RZ, [R4+URZ], RZ ;  /* 0x000000ff04ff79a7 */ /* 0x0003ea00081004ff */
[----:B------:R-:W-:Y:S01]  /*3b00*/  IMAD.U32 R7, RZ, RZ, UR4 ;  /* 0x00000004ff077e24 */ /* 0x000fe2000f8e00ff */
[----:B------:R-:W2:Y:S04]  /*3b10*/  SYNCS.PHASECHK.TRANS64.TRYWAIT P0, [UR5+0x260], R5 ;  /* 0x00026005ff0075a7 */ /* 0x000ea80008001105 */
[----:B------:R-:W-:Y:S01]  /*3b20*/  PRMT R6, R2, 0x654, R7 ;  /* 0x0000065402067816 */ /* 0x000fe20000000007 */
[----:B-1----:R-:W-:Y:S01]  /*3b30*/  @!P2 IMAD.MOV.U32 R4, RZ, RZ, 0x10 ;  /* 0x00000010ff04a424 */ /* 0x002fe200078e00ff */
[----:B--2---:R-:W-:Y:S06]  /*3b40*/  @!P0 BRA `(.L_x_73) ;  /* 0x0000005400f88947 */ /* 0x004fec0003800000 */
.L_x_208:
[----:B------:R-:W-:Y:S01]  /*3b50*/  ULEA UR4, UR6, UR37, 0x4 ;  /* 0x0000002506047291 */ /* 0x000fe2000f8e20ff */
[----:B------:R-:W-:Y:S01]  /*3b60*/  SEL R3, R6, R3, !P2 ;  /* 0x0000000306037207 */ /* 0x000fe20005000000 */
[----:B------:R-:W-:Y:S01]  /*3b70*/  UIADD3 UR5, UPT, UPT, UR5, 0x250, URZ ;  /* 0x0000025005057890 */ /* 0x000fe2000fffe0ff */
[----:B-1----:R-:W-:Y:S01]  /*3b80*/  LEA R0, R11, UR37, 0x3 ;  /* 0x000000250b007c11 */ /* 0x002fe2000f8e18ff */
[----:B------:R-:W-:Y:S01]  /*3b90*/  UIADD3 UR4, UPT, UPT, UR4, 0x2e0, URZ ;  /* 0x000002e004047890 */ /* 0x000fe2000fffe0ff */
[----:B------:R-:W-:Y:S01]  /*3ba0*/  SHF.L.U32 R5, R10, 0x1f, RZ ;  /* 0x0000001f0a057819 */ /* 0x000fe200000006ff */
[----:B------:R1:W-:Y:S01]  /*3bb0*/  @!P2 SYNCS.ARRIVE.TRANS64.RED RZ, [R3+URZ], R4 ;  /* 0x0000000403ffa9a7 */ /* 0x0003e200080004ff */
[----:B------:R-:W-:Y:S01]  /*3bc0*/  UIADD3 UR6, UPT, UPT, UR6, 0x1, URZ ;  /* 0x0000000106067890 */ /* 0x000fe2000fffe0ff */
[----:B------:R-:W-:-:S03]  /*3bd0*/  VIADD R8, R8, 0x1 ;  /* 0x0000000108087836 */ /* 0x000fc60000000000 */
[----:B------:R-:W-:Y:S02]  /*3be0*/  UISETP.NE.AND UP0, UPT, UR6, 0x2, UPT ;  /* 0x000000020600788c */ /* 0x000fe4000bf05270 */
[----:B------:R-:W-:Y:S06]  /*3bf0*/  UGETNEXTWORKID.BROADCAST [UR4], [UR5] ;  /* 0x00000000040073ca */ /* 0x000fec0008000100 */
[----:B------:R-:W-:Y:S01]  /*3c00*/  USEL UR4, URZ, 0x1, UP0 ;  /* 0x00000001ff047887 */ /* 0x000fe20008000000 */
[----:B------:R-:W-:Y:S01]  /*3c10*/  ISETP.NE.AND P0, PT, R8, 0x2, PT ;  /* 0x000000020800780c */ /* 0x000fe20003f05270 */
[----:B------:R-:W-:Y:S01]  /*3c20*/  USEL UR6, UR6, URZ, UP0 ;  /* 0x000000ff06067287 */ /* 0x000fe20008000000 */
[----:B------:R-:W2:Y:S03]  /*3c30*/  SYNCS.PHASECHK.TRANS64.TRYWAIT P1, [R0+URZ+0x250], R5 ;  /* 0x00025005000075a7 */ /* 0x000ea600080211ff */
[----:B------:R-:W-:Y:S01]  /*3c40*/  LOP3.LUT R12, R12, UR4, RZ, 0x3c, !PT ;  /* 0x000000040c0c7c12 */ /* 0x000fe2000f8e3cff */
[----:B-12---:R-:W-:Y:S07]  /*3c50*/  @!P1 BRA `(.L_x_74) ;  /* 0x0000005400cc9947 */ /* 0x006fee0003800000 */
.L_x_209:
[C---:B------:R-:W-:Y:S01]  /*3c60*/  LEA R4, R11.reuse, UR37, 0x4 ;  /* 0x000000250b047c11 */ /* 0x040fe2000f8e20ff */
[----:B-1----:R-:W-:Y:S01]  /*3c70*/  VIADD R0, R0, 0x260 ;  /* 0x0000026000007836 */ /* 0x002fe20000000000 */
[----:B------:R-:W-:Y:S01]  /*3c80*/  SEL R8, R8, RZ, P0 ;  /* 0x000000ff08087207 */ /* 0x000fe20000000000 */
[----:B------:R-:W-:-:S03]  /*3c90*/  VIADD R11, R11, 0x1 ;  /* 0x000000010b0b7836 */ /* 0x000fc60000000000 */
[----:B------:R-:W1:Y:S01]  /*3ca0*/  LDS.128 R4, [R4+0x2e0] ;  /* 0x0002e00004047984 */ /* 0x000e620000000c00 */
[----:B------:R-:W-:Y:S02]  /*3cb0*/  PRMT R0, RZ, 0x654, R0 ;  /* 0x00000654ff007816 */ /* 0x000fe40000000000 */
[C---:B------:R-:W-:Y:S01]  /*3cc0*/  ISETP.NE.AND P1, PT, R11.reuse, 0x2, PT ;  /* 0x000000020b00780c */ /* 0x040fe20003f25270 */
[----:B------:R-:W-:Y:S01]  /*3cd0*/  @!PT LDS RZ, [RZ] ;  /* 0x00000000fffff984 */ /* 0x000fe20000000800 */
[----:B------:R-:W-:Y:S01]  /*3ce0*/  @!PT LDS RZ, [RZ] ;  /* 0x00000000fffff984 */ /* 0x000fe20000000800 */
[----:B------:R-:W-:Y:S01]  /*3cf0*/  @!PT LDS RZ, [RZ] ;  /* 0x00000000fffff984 */ /* 0x000fe20000000800 */
[----:B------:R-:W-:Y:S01]  /*3d00*/  @!PT LDS RZ, [RZ] ;  /* 0x00000000fffff984 */ /* 0x000fe20000000800 */
[----:B------:R2:W-:Y:S06]  /*3d10*/  MEMBAR.ALL.CTA ;  /* 0x0000000000007992 */ /* 0x0005ec0000008000 */
[----:B--2---:R-:W2:Y:S01]  /*3d20*/  FENCE.VIEW.ASYNC.S ;  /* 0x00000000000073c6 */ /* 0x004ea20000000000 */
[----:B------:R-:W-:Y:S01]  /*3d30*/  SEL R11, R11, RZ, P1 ;  /* 0x000000ff0b0b7207 */ /* 0x000fe20000800000 */
[----:B--2---:R2:W-:Y:S01]  /*3d40*/  SYNCS.ARRIVE.TRANS64.RED.A1T0 RZ, [R0+URZ], RZ ;  /* 0x000000ff00ff79a7 */ /* 0x0045e200081004ff */
[----:B-1----:R-:W-:-:S02]  /*3d50*/  LOP3.LUT P3, RZ, R6, 0x1, RZ, 0xc0, !PT ;  /* 0x0000000106ff7812 */ /* 0x002fc4000786c0ff */
[----:B------:R-:W-:-:S04]  /*3d60*/  SEL R5, RZ, 0x1, P1 ;  /* 0x00000001ff057807 */ /* 0x000fc80000800000 */
[----:B------:R-:W-:Y:S02]  /*3d70*/  LOP3.LUT R10, R10, R5, RZ, 0x3c, !PT ;  /* 0x000000050a0a7212 */ /* 0x000fe400078e3cff */
[----:B--2---:R-:W-:-:S04]  /*3d80*/  SEL R0, RZ, 0x1, P0 ;  /* 0x00000001ff007807 */ /* 0x004fc80000000000 */
[----:B------:R-:W-:Y:S01]  /*3d90*/  LOP3.LUT R9, R9, R0, RZ, 0x3c, !PT ;  /* 0x0000000009097212 */ /* 0x000fe200078e3cff */
[----:B------:R-:W-:Y:S06]  /*3da0*/  @P3 BRA `(.L_x_75) ;  /* 0xfffffffc002c3947 */ /* 0x000fec000383ffff */
[----:B------:R-:W-:Y:S01]  /*3db0*/  ULEA UR5, UR6, UR37, 0x3 ;  /* 0x0000002506057291 */ /* 0x000fe2000f8e18ff */
[----:B------:R-:W-:-:S08]  /*3dc0*/  SHF.L.U32 R3, R12, 0x1f, RZ ;  /* 0x0000001f0c037819 */ /* 0x000fd000000006ff */
[----:B------:R-:W1:Y:S02]  /*3dd0*/  SYNCS.PHASECHK.TRANS64 P0, [UR5+0x260], R3 ;  /* 0x00026003ff0075a7 */ /* 0x000e640008001005 */
[----:B-1----:R-:W-:Y:S05]  /*3de0*/  @P0 BRA `(.L_x_76) ;  /* 0x0000000000080947 */ /* 0x002fea0003800000 */
[----:B------:R-:W1:Y:S02]  /*3df0*/  SYNCS.PHASECHK.TRANS64.TRYWAIT P0, [UR5+0x260], R3 ;  /* 0x00026003ff0075a7 */ /* 0x000e640008001105 */
[----:B-1----:R-:W-:Y:S05]  /*3e00*/  @!P0 BRA `(.L_x_77) ;  /* 0x0000005400748947 */ /* 0x002fea0003800000 */
.L_x_76:
[----:B------:R-:W-:-:S04]  /*3e10*/  UIADD3 UR4, UPT, UPT, UR6, 0x1, URZ ;  /* 0x0000000106047890 */ /* 0x000fc8000fffe0ff */
[----:B------:R-:W-:-:S04]  /*3e20*/  UISETP.NE.AND UP0, UPT, UR4, 0x2, UPT ;  /* 0x000000020400788c */ /* 0x000fc8000bf05270 */
[----:B------:R-:W-:Y:S02]  /*3e30*/  USEL UR7, URZ, 0x1, UP0 ;  /* 0x00000001ff077887 */ /* 0x000fe40008000000 */
[----:B------:R-:W-:-:S04]  /*3e40*/  USEL UR4, UR4, URZ, UP0 ;  /* 0x000000ff04047287 */ /* 0x000fc80008000000 */
[----:B------:R-:W-:Y:S01]  /*3e50*/  ULEA UR4, UR4, UR37, 0x3 ;  /* 0x0000002504047291 */ /* 0x000fe2000f8e18ff */
[----:B-1----:R-:W-:-:S04]  /*3e60*/  LOP3.LUT R3, R12, UR7, RZ, 0x3c, !PT ;  /* 0x000000070c037c12 */ /* 0x002fc8000f8e3cff */
[----:B------:R-:W-:-:S04]  /*3e70*/  SHF.L.U32 R0, R3, 0x1f, RZ ;  /* 0x0000001f03007819 */ /* 0x000fc800000006ff */
[----:B------:R-:W1:Y:S02]  /*3e80*/  SYNCS.PHASECHK.TRANS64 P0, [UR4+0x260], R0 ;  /* 0x00026000ff0075a7 */ /* 0x000e640008001004 */
[----:B-1----:R-:W-:Y:S05]  /*3e90*/  @P0 EXIT ;  /* 0x000000000000094d */ /* 0x002fea0003800000 */
[----:B------:R-:W-:Y:S02]  /*3ea0*/  SHF.L.U32 R3, R3, 0x1f, RZ ;  /* 0x0000001f03037819 */ /* 0x000fe400000006ff */
[----:B------:R-:W-:-:S07]  /*3eb0*/  MOV R0, UR4 ;  /* 0x0000000400007c02 */ /* 0x000fce0008000f00 */
.L_x_78:
[----:B-1----:R1:W2:Y:S02]  /*3ec0*/  SYNCS.PHASECHK.TRANS64.TRYWAIT P0, [R0+URZ+0x260], R3 ;  /* 0x00026003000075a7 */ /* 0x0022a400080011ff */
[----:B--2---:R-:W-:Y:S05]  /*3ed0*/  @!P0 NANOSLEEP.SYNCS 0x989680 ;  /* 0x009896800000895d */ /* 0x004fea0003900000 */
[----:B------:R-:W2:Y:S02]  /*3ee0*/  @!P0 SYNCS.PHASECHK.TRANS64 P0, [R0+URZ+0x260], R3 ;  /* 0x00026003000085a7 */ /* 0x000ea400080010ff */
[----:B--2---:R-:W-:Y:S05]  /*3ef0*/  @P0 EXIT ;  /* 0x000000000000094d */ /* 0x004fea0003800000 */
[----:B------:R-:W-:Y:S05]  /*3f00*/  BRA `(.L_x_78) ;  /* 0xfffffffc00ec7947 */ /* 0x000fea000383ffff */
.L_x_71:
[----:B------:R-:W-:-:S09]  /*3f10*/  UISETP.NE.AND UP1, UPT, UR8, URZ, UPT ;  /* 0x000000ff0800728c */ /* 0x000fd2000bf25270 */
[----:B------:R-:W-:Y:S05]  /*3f20*/  BRA.U UP1, `(.L_x_79) ;  /* 0x0000000d01787547 */ /* 0x000fea000b800000 */
[----:B------:R-:W-:Y:S01]  /*3f30*/  UMOV UR4, 0x40 ;  /* 0x0000004000047882 */ /* 0x000fe20000000000 */
[----:B------:R-:W-:Y:S01]  /*3f40*/  NOP ;  /* 0x0000000000007918 */ /* 0x000fe20000000000 */
[----:B------:R-:W-:Y:S01]  /*3f50*/  ULEA UR4, UR37, UR4, 0x18 ;  /* 0x0000000425047291 */ /* 0x000fe2000f8ec0ff */
[----:B------:R-:W-:Y:S02]  /*3f60*/  UMOV UR5, 0x400 ;  /* 0x0000040000057882 */ /* 0x000fe40000000000 */
[----:B------:R-:W-:-:S06]  /*3f70*/  ULEA UR37, UR37, UR5, 0x18 ;  /* 0x0000000525257291 */ /* 0x000fcc000f8ec0ff */
[----:B------:R-:W1:Y:S02]  /*3f80*/  LDS.U8 R0, [UR4+0x1c] ;  /* 0x00001c04ff007984 */ /* 0x000e640008000000 */
[----:B-1----:R-:W-:-:S13]  /*3f90*/  ISETP.NE.AND P0, PT, R0, RZ, PT ;  /* 0x000000ff0000720c */ /* 0x002fda0003f05270 */
[----:B------:R-:W-:Y:S05]  /*3fa0*/  @P0 BRA `(.L_x_80) ;  /* 0x0000000000580947 */ /* 0x000fea0003800000 */
[----:B------:R-:W-:-:S13]  /*3fb0*/  ELECT P0, URZ, PT ;  /* 0x0000000000ff782f */ /* 0x000fda0003800000 */
[----:B------:R-:W-:Y:S05]  /*3fc0*/  @!P0 BRA `(.L_x_81) ;  /* 0x0000000000608947 */ /* 0x000fea0003800000 */
[----:B------:R-:W-:Y:S01]  /*3fd0*/  UMOV UR5, 0x10 ;  /* 0x0000001000057882 */ /* 0x000fe20000000000 */
[----:B------:R-:W-:Y:S01]  /*3fe0*/  HFMA2 R0, -RZ, RZ, 0, 5.9604644775390625e-08 ;  /* 0x00000001ff007431 */ /* 0x000fe200000001ff */
[----:B------:R-:W-:-:S03]  /*3ff0*/  MOV R2, 0xffff ;  /* 0x0000ffff00027802 */ /* 0x000fc60000000f00 */
[----:B------:R-:W-:Y:S04]  /*4000*/  DEPBAR.LE SB1, 0x36 ;  /* 0x00009d800000791a */ /* 0x000fe80000000000 */
[----:B------:R-:W1:Y:S02]  /*4010*/  UTCATOMSWS.FIND_AND_SET.ALIGN UP0, UR5, UR5 ;  /* 0x00000005000575e3 */ /* 0x000e640008000800 */
[----:B-1----:R-:W-:Y:S01]  /*4020*/  MOV R3, UR5 ;  /* 0x0000000500037c02 */ /* 0x002fe20008000f00 */
[----:B------:R-:W-:Y:S06]  /*4030*/  BRA.U UP0, `(.L_x_82) ;  /* 0x0000000100187547 */ /* 0x000fec000b800000 */
.L_x_83:
[----:B------:R-:W-:Y:S05]  /*4040*/  NANOSLEEP 0x64 ;  /* 0x000000640000795d */ /* 0x000fea0003800000 */
[----:B------:R-:W-:-:S05]  /*4050*/  UMOV UR5, 0x10 ;  /* 0x0000001000057882 */ /* 0x000fca0000000000 */
[----:B------:R-:W-:Y:S04]  /*4060*/  DEPBAR.LE SB1, 0x36 ;  /* 0x00009d800000791a */ /* 0x000fe80000000000 */
[----:B------:R-:W1:Y:S02]  /*4070*/  UTCATOMSWS.FIND_AND_SET.ALIGN UP0, UR5, UR5 ;  /* 0x00000005000575e3 */ /* 0x000e640008000800 */
[----:B-1----:R-:W-:Y:S01]  /*4080*/  MOV R3, UR5 ;  /* 0x0000000500037c02 */ /* 0x002fe20008000f00 */
[----:B------:R-:W-:Y:S05]  /*4090*/  BRA.U !UP0, `(.L_x_83) ;  /* 0xfffffffd08e87547 */ /* 0x000fea000b83ffff */
.L_x_82:
[-C--:B------:R-:W-:Y:S02]  /*40a0*/  SHF.L.U32 R2, R2, R3.reuse, RZ ;  /* 0x0000000302027219 */ /* 0x080fe400000006ff */
[----:B------:R-:W-:Y:S01]  /*40b0*/  SHF.L.U32 R0, R0, R3, RZ ;  /* 0x0000000300007219 */ /* 0x000fe200000006ff */
[----:B------:R-:W-:Y:S02]  /*40c0*/  IMAD.SHL.U32 R3, R3, 0x20, RZ ;  /* 0x0000002003037824 */ /* 0x000fe400078e00ff */
[----:B------:R1:W-:Y:S04]  /*40d0*/  ATOMS.OR RZ, [UR4+0x14], R2 ;  /* 0x00001402ffff798c */ /* 0x0003e8000b000004 */
[----:B------:R1:W-:Y:S04]  /*40e0*/  ATOMS.OR RZ, [UR4+0x18], R0 ;  /* 0x00001800ffff798c */ /* 0x0003e8000b000004 */
[----:B------:R1:W-:Y:S01]  /*40f0*/  STS [UR37+0x300], R3 ;  /* 0x00030003ff007988 */ /* 0x0003e20008000825 */
[----:B------:R-:W-:Y:S05]  /*4100*/  BRA `(.L_x_81) ;  /* 0x0000000000107947 */ /* 0x000fea0003800000 */
.L_x_80:
[----:B------:R-:W-:Y:S02]  /*4110*/  MOV R0, 0xffffffff ;  /* 0xffffffff00007802 */ /* 0x000fe40000000f00 */
[----:B------:R-:W-:-:S03]  /*4120*/  MOV R2, 0x4150 ;  /* 0x0000415000027802 */ /* 0x000fc60000000f00 */
[----:B------:R1:W-:Y:S04]  /*4130*/  STS [UR37+0x300], R0 ;  /* 0x00030000ff007988 */ /* 0x0003e80008000825 */
[----:B-1-3-5:R-:W-:Y:S05]  /*4140*/  CALL.REL.NOINC `($__internal_1_$__cuda_sm10x_tcgen05_guardrail_trap_phase_invalid_during_alloc) ;  /* 0x0000005800307944 */ /* 0x02afea0003c00000 */
.L_x_81:
[----:B------:R-:W-:Y:S05]  /*4150*/  WARPSYNC.ALL ;  /* 0x0000000000007948 */ /* 0x000fea0003800000 */
[----:B------:R-:W2:Y:S01]  /*4160*/  S2UR UR6, SR_CgaCtaId ;  /* 0x00000000000679c3 */ /* 0x000ea20000008800 */
[----:B------:R-:W-:Y:S01]  /*4170*/  UMOV UR4, 0x400 ;  /* 0x0000040000047882 */ /* 0x000fe20000000000 */
[----:B------:R-:W-:-:S06]  /*4180*/  NOP ;  /* 0x0000000000007918 */ /* 0x000fcc0000000000 */
[----:B------:R-:W-:Y:S06]  /*4190*/  BAR.ARV 0x6, 0xa0 ;  /* 0x0182800000007b1d */ /* 0x000fec0000002000 */
[----:B------:R-:W4:Y:S01]  /*41a0*/  LDCU UR7, c[0x0][0x38c] ;  /* 0x00007180ff0777ac */ /* 0x000f220008000800 */
[----:B------:R-:W-:Y:S01]  /*41b0*/  IMAD.MOV.U32 R11, RZ, RZ, 0x1 ;  /* 0x00000001ff0b7424 */ /* 0x000fe200078e00ff */
[----:B------:R-:W-:Y:S01]  /*41c0*/  CS2R R8, SRZ ;  /* 0x0000000000087805 */ /* 0x000fe2000001ff00 */
[----:B------:R-:W-:Y:S01]  /*41d0*/  IMAD.MOV.U32 R10, RZ, RZ, RZ ;  /* 0x000000ffff0a7224 */ /* 0x000fe200078e00ff */
[----:B------:R-:W-:Y:S01]  /*41e0*/  UMOV UR18, URZ ;  /* 0x000000ff00127c82 */ /* 0x000fe20008000000 */
[----:B------:R-:W-:Y:S01]  /*41f0*/  UMOV UR17, URZ ;  /* 0x000000ff00117c82 */ /* 0x000fe20008000000 */
[----:B------:R-:W-:Y:S01]  /*4200*/  UMOV UR20, 0x0 ;  /* 0x0000000000147882 */ /* 0x000fe20000000000 */
[----:B------:R-:W-:Y:S01]  /*4210*/  UMOV UR21, 0x4200410 ;  /* 0x0420041000157882 */ /* 0x000fe20000000000 */
[----:B--2---:R-:W-:Y:S01]  /*4220*/  ULEA UR6, UR6, UR4, 0x18 ;  /* 0x0000000406067291 */ /* 0x004fe2000f8ec0ff */
[----:B------:R-:W2:Y:S03]  /*4230*/  LDCU UR4, c[0x0][0x38c] ;  /* 0x00007180ff0477ac */ /* 0x000ea60008000800 */
[----:B------:R-:W-:-:S02]  /*4240*/  UIADD3 UR11, UPT, UPT, UR6, 0x4600, URZ ;  /* 0x00004600060b7890 */ /* 0x000fc4000fffe0ff */
[----:B----4-:R-:W-:-:S03]  /*4250*/  UIADD3 UR7, UPT, UPT, UR7, 0x1f, URZ ;  /* 0x0000001f07077890 */ /* 0x010fc6000fffe0ff */
[----:B-1----:R-:W1:Y:S01]  /*4260*/  LDS R0, [UR6+0x300] ;  /* 0x00030006ff007984 */ /* 0x002e620008000800 */
[----:B------:R-:W-:Y:S02]  /*4270*/  UIADD3 UR12, UPT, UPT, UR6, 0x15600, URZ ;  /* 0x00015600060c7890 */ /* 0x000fe4000fffe0ff */
[----:B------:R-:W-:Y:S02]  /*4280*/  USHF.R.S32.HI UR5, URZ, 0x1f, UR7 ;  /* 0x0000001fff057899 */ /* 0x000fe40008011407 */
[----:B------:R-:W-:Y:S02]  /*4290*/  USHF.R.U32.HI UR11, URZ, 0x4, UR11 ;  /* 0x00000004ff0b7899 */ /* 0x000fe4000801160b */
[----:B------:R-:W-:Y:S02]  /*42a0*/  ULEA.HI UR5, UR5, UR7, URZ, 0x5 ;  /* 0x0000000705057291 */ /* 0x000fe4000f8f28ff */
[----:B------:R-:W-:Y:S02]  /*42b0*/  USHF.R.U32.HI UR12, URZ, 0x4, UR12 ;  /* 0x00000004ff0c7899 */ /* 0x000fe4000801160c */
[----:B------:R-:W-:-:S02]  /*42c0*/  USHF.R.S32.HI UR5, URZ, 0x5, UR5 ;  /* 0x00000005ff057899 */ /* 0x000fc40008011405 */
[----:B------:R-:W-:Y:S02]  /*42d0*/  ULOP3.LUT UR11, UR11, 0x3fff, URZ, 0xc0, !UPT ;  /* 0x00003fff0b0b7892 */ /* 0x000fe4000f8ec0ff */
[----:B------:R-:W-:Y:S02]  /*42e0*/  UISETP.LT.AND UP0, UPT, UR5, 0x1, UPT ;  /* 0x000000010500788c */ /* 0x000fe4000bf01270 */
[----:B------:R-:W-:Y:S02]  /*42f0*/  ULOP3.LUT UR12, UR12, 0x3fff, URZ, 0xc0, !UPT ;  /* 0x00003fff0c0c7892 */ /* 0x000fe4000f8ec0ff */
[----:B------:R-:W-:Y:S02]  /*4300*/  USEL UR10, UR5, 0x1, !UP0 ;  /* 0x00000001050a7887 */ /* 0x000fe4000c000000 */
[----:B------:R-:W-:Y:S02]  /*4310*/  ULOP3.LUT UR11, UR11, 0x10000, URZ, 0xfc, !UPT ;  /* 0x000100000b0b7892 */ /* 0x000fe4000f8efcff */
[----:B------:R-:W-:-:S02]  /*4320*/  ULOP3.LUT UR12, UR12, 0x10000, URZ, 0xfc, !UPT ;  /* 0x000100000c0c7892 */ /* 0x000fc4000f8efcff */
[----:B------:R-:W-:Y:S02]  /*4330*/  UIADD3 UR10, UPT, UPT, -UR10, URZ, URZ ;  /* 0x000000ff0a0a7290 */ /* 0x000fe4000fffe1ff */
[----:B--2---:R-:W-:Y:S01]  /*4340*/  UISETP.GE.AND UP3, UPT, UR4, 0x1, UPT ;  /* 0x000000010400788c */ /* 0x004fe2000bf66270 */
[----:B-1----:R-:W-:-:S15]  /*4350*/  R2UR UR19, R0 ;  /* 0x00000000001372ca */ /* 0x002fde00000e0000 */
.L_x_90:
[----:B------:R-:W-:Y:S02]  /*4360*/  LEA R0, R10, UR6, 0x3 ;  /* 0x000000060a007c11 */ /* 0x000fe4000f8e18ff */
[----:B------:R-:W-:Y:S02]  /*4370*/  SHF.L.U32 R5, R9, 0x1f, RZ ;  /* 0x0000001f09057819 */ /* 0x000fe400000006ff */
[----:B------:R-:W-:Y:S01]  /*4380*/  PLOP3.LUT P0, PT, PT, PT, UP3, 0x80, 0x8 ;  /* 0x000000000008781c */ /* 0x000fe20003f0f038 */
[----:B------:R-:W-:Y:S01]  /*4390*/  VIADD R3, R0, 0x260 ;  /* 0x0000026000037836 */ /* 0x000fe20000000000 */
[----:B-1----:R-:W1:Y:S02]  /*43a0*/  SYNCS.PHASECHK.TRANS64.TRYWAIT P1, [R0+URZ+0x250], R5 ;  /* 0x00025005000075a7 */ /* 0x002e6400080211ff */
[----:B-1--4-:R-:W-:Y:S09]  /*43b0*/  @!P1 BRA `(.L_x_84) ;  /* 0x0000005000209947 */ /* 0x012ff20003800000 */
.L_x_211:
[----:B------:R-:W-:Y:S01]  /*43c0*/  LEA R4, R10, UR6, 0x4 ;  /* 0x000000060a047c11 */ /* 0x000fe2000f8e20ff */
[----:B------:R-:W-:Y:S01]  /*43d0*/  @UP3 ULEA UR4, UR17, UR6, 0x3 ;  /* 0x0000000611043291 */ /* 0x000fe2000f8e18ff */
[----:B------:R-:W-:Y:S01]  /*43e0*/  PLOP3.LUT P2, PT, PT, PT, PT, 0x80, 0x8 ;  /* 0x000000000008781c */ /* 0x000fe20003f4f070 */
[----:B------:R-:W-:Y:S01]  /*43f0*/  ULEA UR9, UR18, UR6, 0x3 ;  /* 0x0000000612097291 */ /* 0x000fe2000f8e18ff */
[----:B------:R-:W-:Y:S02]  /*4400*/  PRMT R3, RZ, 0x654, R3 ;  /* 0x00000654ff037816 */ /* 0x000fe40000000003 */
[----:B-1----:R-:W1:Y:S01]  /*4410*/  LDS.128 R4, [R4+0x2e0] ;  /* 0x0002e00004047984 */ /* 0x002e620000000c00 */
[----:B------:R-:W-:Y:S02]  /*4420*/  @P0 SHF.L.U32 R2, R8, 0x1f, RZ ;  /* 0x0000001f08020819 */ /* 0x000fe400000006ff */
[----:B------:R-:W-:Y:S01]  /*4430*/  SHF.L.U32 R0, R11, 0x1f, RZ ;  /* 0x0000001f0b007819 */ /* 0x000fe200000006ff */
[----:B------:R-:W-:Y:S01]  /*4440*/  @!PT LDS RZ, [RZ] ;  /* 0x00000000fffff984 */ /* 0x000fe20000000800 */
[----:B------:R-:W-:Y:S01]  /*4450*/  @!PT LDS RZ, [RZ] ;  /* 0x00000000fffff984 */ /* 0x000fe20000000800 */
[----:B------:R-:W-:Y:S01]  /*4460*/  @!PT LDS RZ, [RZ] ;  /* 0x00000000fffff984 */ /* 0x000fe20000000800 */
[----:B------:R-:W-:Y:S01]  /*4470*/  @!PT LDS RZ, [RZ] ;  /* 0x00000000fffff984 */ /* 0x000fe20000000800 */
[----:B------:R2:W-:Y:S06]  /*4480*/  MEMBAR.ALL.CTA ;  /* 0x0000000000007992 */ /* 0x0005ec0000008000 */
[----:B--2---:R-:W2:Y:S02]  /*4490*/  FENCE.VIEW.ASYNC.S ;  /* 0x00000000000073c6 */ /* 0x004ea40000000000 */
[----:B--2---:R2:W-:Y:S01]  /*44a0*/  SYNCS.ARRIVE.TRANS64.RED.A1T0 RZ, [R3+URZ], RZ ;  /* 0x000000ff03ff79a7 */ /* 0x0045e200081004ff */
[----:B------:R2:W4:Y:S01]  /*44b0*/  @P0 SYNCS.PHASECHK.TRANS64.TRYWAIT P2, [UR4], R2 ;  /* 0x00000002ff0005a7 */ /* 0x0005220008041104 */
[----:B-1----:R-:W-:Y:S01]  /*44c0*/  LOP3.LUT P1, RZ, R6, 0x1, RZ, 0xc0, !PT ;  /* 0x0000000106ff7812 */ /* 0x002fe2000782c0ff */
[----:B------:R-:W1:Y:S02]  /*44d0*/  SYNCS.PHASECHK.TRANS64.TRYWAIT P0, [UR9+0x290], R0 ;  /* 0x00029000ff0075a7 */ /* 0x000e640008001109 */
[----:B-12-4-:R-:W-:Y:S10]  /*44e0*/  @!P0 BRA `(.L_x_85) ;  /* 0x0000004c00e88947 */ /* 0x016ff40003800000 */
.L_x_213:
[----:B------:R-:W-:Y:S01]  /*44f0*/  IADD3 R10, PT, PT, R10, 0x1, RZ ;  /* 0x000000010a0a7810 */ /* 0x000fe20007ffe0ff */
[----:B------:R-:W-:Y:S06]  /*4500*/  BRA.U !UP3, `(.L_x_86) ;  /* 0x000000010ba07547 */ /* 0x000fec000b800000 */
[----:B------:R-:W-:Y:S02]  /*4510*/  ULEA.HI UR8, UR18, UR18, URZ, 0x1 ;  /* 0x0000001212087291 */ /* 0x000fe4000f8f08ff */
[----:B------:R-:W-:Y:S02]  /*4520*/  UPLOP3.LUT UP4, UPT, UPT, UPT, UPT, 0x40, 0x4 ;  /* 0x000000000004789c */ /* 0x000fe40003f8e870 */
[----:B------:R-:W-:Y:S02]  /*4530*/  USHF.L.U32 UR4, UR8, 0x6, URZ ;  /* 0x0000000608047899 */ /* 0x000fe400080006ff */
[----:B------:R-:W-:Y:S02]  /*4540*/  ULOP3.LUT UR8, UR8, 0xffe, URZ, 0xc0, !UPT ;  /* 0x00000ffe08087892 */ /* 0x000fe4000f8ec0ff */
[----:B------:R-:W-:Y:S02]  /*4550*/  ULOP3.LUT UR4, UR4, 0xffffff80, URZ, 0xc0, !UPT ;  /* 0xffffff8004047892 */ /* 0x000fe4000f8ec0ff */
[----:B------:R-:W-:-:S02]  /*4560*/  UIADD3 UR8, UPT, UPT, -UR8, UR18, URZ ;  /* 0x0000001208087290 */ /* 0x000fc4000fffe1ff */
[----:B------:R-:W-:Y:S01]  /*4570*/  UIADD3 UR4, UPT, UPT, UR19, UR4, URZ ;  /* 0x0000000413047290 */ /* 0x000fe2000fffe0ff */
[----:B------:R-:W-:Y:S01]  /*4580*/  UMOV UR16, UR10 ;  /* 0x0000000a00107c82 */ /* 0x000fe20008000000 */
[----:B------:R-:W-:Y:S02]  /*4590*/  UMOV UR15, UR5 ;  /* 0x00000005000f7c82 */ /* 0x000fe40008000000 */
[----:B------:R-:W-:Y:S01]  /*45a0*/  ULEA UR8, UR8, UR4, 0x14 ;  /* 0x0000000408087291 */ /* 0x000fe2000f8ea0ff */
[----:B------:R-:W-:-:S11]  /*45b0*/  UMOV UR14, UR17 ;  /* 0x00000011000e7c82 */ /* 0x000fd60008000000 */
.L_x_89:
[----:B------:R-:W-:Y:S02]  /*45c0*/  UIADD3 UR16, UPT, UPT, UR16, 0x1, URZ ;  /* 0x0000000110107890 */ /* 0x000fe4000fffe0ff */
[----:B--2---:R-:W-:Y:S02]  /*45d0*/  ULEA UR7, UR14, UR6, 0x3 ;  /* 0x000000060e077291 */ /* 0x004fe4000f8e18ff */
[----:B------:R-:W-:Y:S01]  /*45e0*/  UISETP.NE.AND UP0, UPT, UR16, URZ, UPT ;  /* 0x000000ff1000728c */ /* 0x000fe2000bf05270 */
[----:B----4-:R-:W-:Y:S10]  /*45f0*/  @P2 BRA `(.L_x_87) ;  /* 0x00000000000c2947 */ /* 0x010ff40003800000 */
[----:B-1----:R-:W-:Y:S04]  /*4600*/  SHF.L.U32 R3, R8, 0x1f, RZ ;  /* 0x0000001f08037819 */ /* 0x002fe800000006ff */
[----:B------:R-:W1:Y:S02]  /*4610*/  SYNCS.PHASECHK.TRANS64.TRYWAIT P0, [UR7], R3 ;  /* 0x00000003ff0075a7 */ /* 0x000e640008001107 */
[----:B-1----:R-:W-:Y:S05]  /*4620*/  @!P0 BRA `(.L_x_88) ;  /* 0x0000004c00b08947 */ /* 0x002fea0003800000 */
.L_x_87:
[----:B------:R-:W-:Y:S01]  /*4630*/  UISETP.NE.AND UP1, UPT, UR15, 0x1, UPT ;  /* 0x000000010f00788c */ /* 0x000fe2000bf25270 */
[----:B------:R-:W-:Y:S01]  /*4640*/  PLOP3.LUT P2, PT, PT, PT, PT, 0x80, 0x8 ;  /* 0x000000000008781c */ /* 0x000fe20003f4f070 */
[----:B------:R-:W-:Y:S02]  /*4650*/  UIADD3 UR17, UPT, UPT, UR14, 0x1, URZ ;  /* 0x000000010e117890 */ /* 0x000fe4000fffe0ff */
[----:B------:R-:W-:Y:S02]  /*4660*/  ULEA UR22, UR14, UR12, 0x8 ;  /* 0x0000000c0e167291 */ /* 0x000fe4000f8e40ff */
[----:B------:R-:W-:Y:S01]  /*4670*/  UISETP.NE.AND UP2, UPT, UR17, 0x22, UPT ;  /* 0x000000221100788c */ /* 0x000fe2000bf45270 */
[----:B------:R-:W-:Y:S01]  /*4680*/  PLOP3.LUT P0, PT, PT, PT, UP1, 0x80, 0x8 ;  /* 0x000000000008781c */ /* 0x000fe20003f0f018 */
[----:B------:R-:W-:Y:S02]  /*4690*/  ULEA UR24, UR14, UR11, 0x7 ;  /* 0x0000000b0e187291 */ /* 0x000fe4000f8e38ff */
[----:B------:R-:W-:Y:S02]  /*46a0*/  USEL UR13, URZ, 0x1, UP2 ;  /* 0x00000001ff0d7887 */ /* 0x000fe40009000000 */
[----:B------:R-:W-:Y:S02]  /*46b0*/  USEL UR17, UR17, URZ, UP2 ;  /* 0x000000ff11117287 */ /* 0x000fe40009000000 */
[----:B------:R-:W-:Y:S02]  /*46c0*/  UIADD3 UR7, UPT, UPT, UR7, 0x110, URZ ;  /* 0x0000011007077890 */ /* 0x000fe4000fffe0ff */
[----:B------:R-:W-:Y:S01]  /*46d0*/  @UP1 ULEA UR4, UR17, UR6, 0x3 ;  /* 0x0000000611041291 */ /* 0x000fe2000f8e18ff */
[----:B------:R-:W-:Y:S01]  /*46e0*/  LOP3.LUT R8, R8, UR13, RZ, 0x3c, !PT ;  /* 0x0000000d08087c12 */ /* 0x000fe2000f8e3cff */
[----:B------:R-:W-:Y:S01]  /*46f0*/  UMOV UR23, 0xc0004010 ;  /* 0xc000401000177882 */ /* 0x000fe20000000000 */
[----:B------:R-:W-:Y:S01]  /*4700*/  UMOV UR25, 0xc0004010 ;  /* 0xc000401000197882 */ /* 0x000fe20000000000 */
[----:B------:R-:W-:Y:S01]  /*4710*/  UIADD3 UR15, UPT, UPT, UR15, -0x1, URZ ;  /* 0xffffffff0f0f7890 */ /* 0x000fe2000fffe0ff */
[----:B-1----:R-:W-:Y:S01]  /*4720*/  @P0 SHF.L.U32 R0, R8, 0x1f, RZ ;  /* 0x0000001f08000819 */ /* 0x002fe200000006ff */
[----:B------:R-:W-:Y:S03]  /*4730*/  UMOV UR14, UR17 ;  /* 0x00000011000e7c82 */ /* 0x000fe60008000000 */
[----:B------:R2:W4:Y:S01]  /*4740*/  @P0 SYNCS.PHASECHK.TRANS64.TRYWAIT P2, [UR4], R0 ;  /* 0x00000000ff0005a7 */ /* 0x0005220008041104 */
[----:B------:R2:W-:Y:S01]  /*4750*/  UTCQMMA gdesc[UR24], gdesc[UR22], tmem[UR8], tmem[UR20], idesc[UR21], UP4 ;  /* 0x00ff1416180075ea */ /* 0x0005e2000a000308 */
[----:B------:R-:W-:Y:S01]  /*4760*/  UPLOP3.LUT UP4, UPT, UPT, UPT, UPT, 0x80, 0x8 ;  /* 0x000000000008789c */ /* 0x000fe20003f8f070 */
[----:B------:R2:W-:Y:S01]  /*4770*/  UTCBAR [UR7], URZ ;  /* 0x000000ff070073e9 */ /* 0x0005e200080000ff */
[----:B------:R-:W-:Y:S09]  /*4780*/  BRA.U UP0, `(.L_x_89) ;  /* 0xfffffffd008c7547 */ /* 0x000ff2000b83ffff */
.L_x_86:
[----:B------:R-:W-:Y:S01]  /*4790*/  UIADD3 UR18, UPT, UPT, UR18, 0x1, URZ ;  /* 0x0000000112127890 */ /* 0x000fe2000fffe0ff */
[C---:B------:R-:W-:Y:S01]  /*47a0*/  ISETP.NE.AND P0, PT, R10.reuse, 0x2, PT ;  /* 0x000000020a00780c */ /* 0x040fe20003f05270 */
[----:B------:R-:W-:Y:S02]  /*47b0*/  UIADD3 UR9, UPT, UPT, UR9, 0x270, URZ ;  /* 0x0000027009097890 */ /* 0x000fe4000fffe0ff */
[----:B------:R-:W-:Y:S01]  /*47c0*/  UISETP.NE.AND UP0, UPT, UR18, 0x4, UPT ;  /* 0x000000041200788c */ /* 0x000fe2000bf05270 */
[----:B-12---:R-:W-:Y:S02]  /*47d0*/  SEL R0, RZ, 0x1, P0 ;  /* 0x00000001ff007807 */ /* 0x006fe40000000000 */
[----:B------:R-:W-:Y:S01]  /*47e0*/  SEL R10, R10, RZ, P0 ;  /* 0x000000ff0a0a7207 */ /* 0x000fe20000000000 */
[----:B------:R-:W-:Y:S01]  /*47f0*/  USEL UR4, URZ, 0x1, UP0 ;  /* 0x00000001ff047887 */ /* 0x000fe20008000000 */
[----:B------:R-:W-:Y:S01]  /*4800*/  LOP3.LUT R9, R9, R0, RZ, 0x3c, !PT ;  /* 0x0000000009097212 */ /* 0x000fe200078e3cff */
[----:B------:R-:W-:Y:S01]  /*4810*/  USEL UR18, UR18, URZ, UP0 ;  /* 0x000000ff12127287 */ /* 0x000fe20008000000 */
[----:B------:R1:W-:Y:S03]  /*4820*/  UTCBAR [UR9], URZ ;  /* 0x000000ff090073e9 */ /* 0x0003e600080000ff */
[----:B------:R-:W-:Y:S01]  /*4830*/  LOP3.LUT R11, R11, UR4, RZ, 0x3c, !PT ;  /* 0x000000040b0b7c12 */ /* 0x000fe2000f8e3cff */
[----:B------:R-:W-:Y:S07]  /*4840*/  @P1 BRA `(.L_x_90) ;  /* 0xfffffff800c41947 */ /* 0x000fee000383ffff */
[----:B------:R-:W2:Y:S01]  /*4850*/  S2UR UR4, SR_CgaCtaId ;  /* 0x00000000000479c3 */ /* 0x000ea20000008800 */
[----:B------:R-:W-:Y:S01]  /*4860*/  ELECT P0, URZ, PT ;  /* 0x0000000000ff782f */ /* 0x000fe20003800000 */
[----:B------:R-:W-:Y:S01]  /*4870*/  IMAD.MOV.U32 R0, RZ, RZ, 0x1 ;  /* 0x00000001ff007424 */ /* 0x000fe200078e00ff */
[----:B------:R-:W-:Y:S01]  /*4880*/  UIADD3 UR6, UPT, UPT, UR6, 0x290, URZ ;  /* 0x0000029006067890 */ /* 0x000fe2000fffe0ff */
[----:B------:R-:W-:Y:S01]  /*4890*/  SHF.L.U32 R3, R11, 0x1f, RZ ;  /* 0x0000001f0b037819 */ /* 0x000fe200000006ff */
[----:B------:R-:W-:-:S03]  /*48a0*/  UMOV UR5, 0x40 ;  /* 0x0000004000057882 */ /* 0x000fc60000000000 */
[----:B------:R-:W-:Y:S01]  /*48b0*/  UVIRTCOUNT.DEALLOC.SMPOOL 0x80 ;  /* 0x000000800000784c */ /* 0x000fe20000000000 */
[----:B--2---:R-:W-:Y:S02]  /*48c0*/  ULEA UR4, UR4, UR5, 0x18 ;  /* 0x0000000504047291 */ /* 0x004fe4000f8ec0ff */
[----:B------:R-:W-:-:S07]  /*48d0*/  ULEA UR5, UR18, UR6, 0x3 ;  /* 0x0000000612057291 */ /* 0x000fce000f8e18ff */
[----:B------:R2:W-:Y:S02]  /*48e0*/  @P0 STS.U8 [UR4+0x1c], R0 ;  /* 0x00001c00ff000988 */ /* 0x0005e40008000004 */
[----:B------:R-:W3:Y:S02]  /*48f0*/  SYNCS.PHASECHK.TRANS64.TRYWAIT P0, [UR5], R3 ;  /* 0x00000003ff0075a7 */ /* 0x000ee40008001105 */
[----:B--23--:R-:W-:Y:S05]  /*4900*/  @!P0 BRA `(.L_x_91) ;  /* 0x0000004c00108947 */ /* 0x00cfea0003800000 */
.L_x_216:
[----:B------:R-:W-:-:S04]  /*4910*/  UIADD3 UR7, UPT, UPT, UR18, 0x1, URZ ;  /* 0x0000000112077890 */ /* 0x000fc8000fffe0ff */
[----:B------:R-:W-:-:S04]  /*4920*/  UISETP.NE.AND UP0, UPT, UR7, 0x4, UPT ;  /* 0x000000040700788c */ /* 0x000fc8000bf05270 */
[----:B------:R-:W-:Y:S02]  /*4930*/  USEL UR8, URZ, 0x1, UP0 ;  /* 0x00000001ff087887 */ /* 0x000fe40008000000 */
[----:B------:R-:W-:-:S04]  /*4940*/  USEL UR7, UR7, URZ, UP0 ;  /* 0x000000ff07077287 */ /* 0x000fc80008000000 */
[----:B------:R-:W-:Y:S01]  /*4950*/  ULEA UR5, UR7, UR6, 0x3 ;  /* 0x0000000607057291 */ /* 0x000fe2000f8e18ff */
[----:B------:R-:W-:-:S04]  /*4960*/  LOP3.LUT R2, R11, UR8, RZ, 0x3c, !PT ;  /* 0x000000080b027c12 */ /* 0x000fc8000f8e3cff */
[----:B--2---:R-:W-:-:S04]  /*4970*/  SHF.L.U32 R3, R2, 0x1f, RZ ;  /* 0x0000001f02037819 */ /* 0x004fc800000006ff */
[----:B------:R-:W2:Y:S02]  /*4980*/  SYNCS.PHASECHK.TRANS64.TRYWAIT P0, [UR5], R3 ;  /* 0x00000003ff0075a7 */ /* 0x000ea40008001105 */
[----:B--2---:R-:W-:Y:S05]  /*4990*/  @!P0 BRA `(.L_x_92) ;  /* 0x0000004c00048947 */ /* 0x004fea0003800000 */
.L_x_218:
        /* <DEDUP_REMOVED lines=9> */
.L_x_220:
[----:B------:R-:W-:-:S04]  /*4a30*/  UIADD3 UR7, UPT, UPT, UR7, 0x1, URZ ;  /* 0x0000000107077890 */ /* 0x000fc8000fffe0ff */
[----:B------:R-:W-:-:S04]  /*4a40*/  UISETP.NE.AND UP0, UPT, UR7, 0x4, UPT ;  /* 0x000000040700788c */ /* 0x000fc8000bf05270 */
[----:B------:R-:W-:Y:S02]  /*4a50*/  USEL UR5, URZ, 0x1, UP0 ;  /* 0x00000001ff057887 */ /* 0x000fe40008000000 */
[----:B------:R-:W-:-:S04]  /*4a60*/  USEL UR7, UR7, URZ, UP0 ;  /* 0x000000ff07077287 */ /* 0x000fc80008000000 */
[----:B------:R-:W-:Y:S01]  /*4a70*/  ULEA UR7, UR7, UR6, 0x3 ;  /* 0x0000000607077291 */ /* 0x000fe2000f8e18ff */
[----:B--2---:R-:W-:-:S04]  /*4a80*/  LOP3.LUT R3, R2, UR5, RZ, 0x3c, !PT ;  /* 0x0000000502037c12 */ /* 0x004fc8000f8e3cff */
[----:B------:R-:W-:-:S04]  /*4a90*/  SHF.L.U32 R3, R3, 0x1f, RZ ;  /* 0x0000001f03037819 */ /* 0x000fc800000006ff */
[----:B------:R-:W2:Y:S02]  /*4aa0*/  SYNCS.PHASECHK.TRANS64.TRYWAIT P0, [UR7], R3 ;  /* 0x00000003ff0075a7 */ /* 0x000ea40008001107 */
[----:B--2---:R-:W-:Y:S05]  /*4ab0*/  @!P0 BRA `(.L_x_94) ;  /* 0x0000004800ec8947 */ /* 0x004fea0003800000 */
.L_x_222:
[----:B------:R-:W-:Y:S01]  /*4ac0*/  NOP ;  /* 0x0000000000007918 */ /* 0x000fe20000000000 */
[----:B--2---:R-:W2:Y:S01]  /*4ad0*/  LDS R0, [UR4+0x14] ;  /* 0x00001404ff007984 */ /* 0x004ea20008000800 */
[----:B------:R-:W-:Y:S01]  /*4ae0*/  ULOP3.LUT UR6, UR19, 0xffff, URZ, 0xc0, !UPT ;  /* 0x0000ffff13067892 */ /* 0x000fe2000f8ec0ff */
[----:B------:R-:W-:Y:S01]  /*4af0*/  UMOV UR8, 0xffff ;  /* 0x0000ffff00087882 */ /* 0x000fe20000000000 */
[----:B------:R-:W-:Y:S02]  /*4b00*/  UMOV UR5, 0x1 ;  /* 0x0000000100057882 */ /* 0x000fe40000000000 */
[----:B------:R-:W-:-:S04]  /*4b10*/  USHF.R.U32.HI UR6, URZ, 0x5, UR6 ;  /* 0x00000005ff067899 */ /* 0x000fc80008011606 */
[----:B------:R-:W-:Y:S02]  /*4b20*/  USHF.L.U32 UR8, UR8, UR6, URZ ;  /* 0x0000000608087299 */ /* 0x000fe400080006ff */
[----:B------:R-:W-:-:S04]  /*4b30*/  USHF.L.U32 UR5, UR5, UR6, URZ ;  /* 0x0000000605057299 */ /* 0x000fc800080006ff */
[----:B--2---:R-:W-:-:S04]  /*4b40*/  LOP3.LUT R0, R0, UR8, RZ, 0xc0, !PT ;  /* 0x0000000800007c12 */ /* 0x004fc8000f8ec0ff */
[----:B------:R-:W-:-:S13]  /*4b50*/  ISETP.NE.AND P0, PT, R0, UR8, PT ;  /* 0x0000000800007c0c */ /* 0x000fda000bf05270 */
[----:B------:R-:W-:Y:S05]  /*4b60*/  @P0 BRA `(.L_x_95) ;  /* 0x0000000000580947 */ /* 0x000fea0003800000 */
[----:B------:R-:W2:Y:S02]  /*4b70*/  LDS R0, [UR4+0x18] ;  /* 0x00001804ff007984 */ /* 0x000ea40008000800 */
[----:B--2---:R-:W-:-:S04]  /*4b80*/  LOP3.LUT R0, R0, UR5, RZ, 0xc0, !PT ;  /* 0x0000000500007c12 */ /* 0x004fc8000f8ec0ff */
[----:B------:R-:W-:-:S13]  /*4b90*/  ISETP.NE.AND P0, PT, R0, UR5, PT ;  /* 0x0000000500007c0c */ /* 0x000fda000bf05270 */
[----:B------:R-:W-:Y:S05]  /*4ba0*/  @P0 BRA `(.L_x_96) ;  /* 0x00000000003c0947 */ /* 0x000fea0003800000 */
[----:B------:R-:W2:Y:S01]  /*4bb0*/  S2R R2, SR_LANEID ;  /* 0x0000000000027919 */ /* 0x000ea20000000000 */
[----:B------:R-:W-:Y:S01]  /*4bc0*/  ULOP3.LUT UR8, URZ, UR8, URZ, 0x33, !UPT ;  /* 0x00000008ff087292 */ /* 0x000fe2000f8e33ff */
[----:B------:R-:W-:Y:S01]  /*4bd0*/  LOP3.LUT R4, RZ, UR5, RZ, 0x33, !PT ;  /* 0x00000005ff047c12 */ /* 0x000fe2000f8e33ff */
[----:B------:R-:W-:Y:S02]  /*4be0*/  VOTEU.ANY UR7, UPT, PT ;  /* 0x0000000000077886 */ /* 0x000fe400038e0100 */
[----:B------:R-:W-:Y:S01]  /*4bf0*/  UFLO.U32 UR7, UR7 ;  /* 0x00000007000772bd */ /* 0x000fe200080e0000 */
[----:B------:R-:W3:Y:S01]  /*4c00*/  REDUX UR5, R4 ;  /* 0x00000000040573c4 */ /* 0x000ee20000000000 */
[----:B------:R-:W-:-:S06]  /*4c10*/  IMAD.U32 R0, RZ, RZ, UR8 ;  /* 0x00000008ff007e24 */ /* 0x000fcc000f8e00ff */
[----:B------:R1:W-:Y:S01]  /*4c20*/  UTCATOMSWS.AND URZ, UR8 ;  /* 0x0000000800ff79e3 */ /* 0x0003e20008000000 */
[----:B------:R-:W4:Y:S01]  /*4c30*/  REDUX UR6, R0 ;  /* 0x00000000000673c4 */ /* 0x000f220000000000 */
[----:B--2---:R-:W-:Y:S01]  /*4c40*/  ISETP.EQ.U32.AND P0, PT, R2, UR7, PT ;  /* 0x0000000702007c0c */ /* 0x004fe2000bf02070 */
[----:B---3--:R-:W-:Y:S01]  /*4c50*/  IMAD.U32 R2, RZ, RZ, UR5 ;  /* 0x00000005ff027e24 */ /* 0x008fe2000f8e00ff */
[----:B----4-:R-:W-:-:S11]  /*4c60*/  MOV R3, UR6 ;  /* 0x0000000600037c02 */ /* 0x010fd60008000f00 */
[----:B------:R1:W-:Y:S04]  /*4c70*/  @P0 ATOMS.AND RZ, [UR4+0x14], R3 ;  /* 0x00001403ffff098c */ /* 0x0003e8000a800004 */
[----:B------:R1:W-:Y:S01]  /*4c80*/  @P0 ATOMS.AND RZ, [UR4+0x18], R2 ;  /* 0x00001802ffff098c */ /* 0x0003e2000a800004 */
[----:B------:R-:W-:Y:S05]  /*4c90*/  BRA `(.L_x_97) ;  /* 0x0000000000147947 */ /* 0x000fea0003800000 */
.L_x_96:
[----:B------:R-:W-:Y:S02]  /*4ca0*/  MOV R2, 0x4cc0 ;  /* 0x00004cc000027802 */ /* 0x000fe40000000f00 */
[----:B-1--45:R-:W-:Y:S05]  /*4cb0*/  CALL.REL.NOINC `($__internal_0_$__cuda_sm10x_tcgen05_guardrail_trap_col_being_dealloced_not_returned_by_alloc) ;  /* 0x0000004c00487944 */ /* 0x032fea0003c00000 */
[----:B------:R-:W-:Y:S05]  /*4cc0*/  BRA `(.L_x_97) ;  /* 0x0000000000087947 */ /* 0x000fea0003800000 */
.L_x_95:
[----:B------:R-:W-:Y:S02]  /*4cd0*/  MOV R2, 0x4cf0 ;  /* 0x00004cf000027802 */ /* 0x000fe40000000f00 */
[----:B-1--45:R-:W-:Y:S05]  /*4ce0*/  CALL.REL.NOINC `($__internal_2_$__cuda_sm10x_tcgen05_guardrail_trap_unallocated_columns_being_dealloced) ;  /* 0x0000004c00547944 */ /* 0x032fea0003c00000 */
.L_x_97:
[----:B------:R-:W-:Y:S01]  /*4cf0*/  NOP ;  /* 0x0000000000007918 */ /* 0x000fe20000000000 */
[----:B-1----:R-:W-:Y:S05]  /*4d00*/  EXIT ;  /* 0x000000000000794d */ /* 0x002fea0003800000 */
.L_x_79:
[----:B------:R-:W-:-:S09]  /*4d10*/  UISETP.NE.OR UP2, UPT, UR8, 0x3, !UP2 ;  /* 0x000000030800788c */ /* 0x000fd2000d745670 */
[----:B------:R-:W-:Y:S05]  /*4d20*/  BRA.U UP2, `(.L_x_98) ;  /* 0x0000000d02407547 */ /* 0x000fea000b800000 */
[----:B------:R-:W1:Y:S01]  /*4d30*/  LDC R0, c[0x0][0xb30] ;  /* 0x0002cc00ff007b82 */ /* 0x000e620000000800 */
[----:B------:R-:W2:Y:S01]  /*4d40*/  LDCU.64 UR8, c[0x0][0x888] ;  /* 0x00011100ff0877ac */ /* 0x000ea20008000a00 */
[----:B------:R-:W-:Y:S02]  /*4d50*/  HFMA2 R29, -RZ, RZ, 0, 0 ;  /* 0x00000000ff1d7431 */ /* 0x000fe400000001ff */
[----:B------:R-:W-:Y:S01]  /*4d60*/  IMAD.MOV.U32 R31, RZ, RZ, 0x1 ;  /* 0x00000001ff1f7424 */ /* 0x000fe200078e00ff */
[----:B------:R-:W-:Y:S01]  /*4d70*/  MOV R23, 0x1000 ;  /* 0x0000100000177802 */ /* 0x000fe20000000f00 */
[----:B------:R-:W4:Y:S01]  /*4d80*/  LDCU.64 UR4, c[0x0][0x890] ;  /* 0x00011200ff0477ac */ /* 0x000f220008000a00 */
[----:B------:R-:W-:Y:S01]  /*4d90*/  IMAD.MOV.U32 R30, RZ, RZ, RZ ;  /* 0x000000ffff1e7224 */ /* 0x000fe200078e00ff */
[----:B------:R-:W3:Y:S01]  /*4da0*/  LDC R19, c[0x0][0x370] ;  /* 0x0000dc00ff137b82 */ /* 0x000ee20000000800 */
[----:B------:R-:W-:Y:S01]  /*4db0*/  UMOV UR7, 0x400 ;  /* 0x0000040000077882 */ /* 0x000fe20000000000 */
[----:B------:R-:W-:-:S02]  /*4dc0*/  UPLOP3.LUT UP1, UPT, UPT, UPT, UPT, 0x40, 0x4 ;  /* 0x000000000004789c */ /* 0x000fc40003f2e870 */
[----:B------:R-:W-:-:S04]  /*4dd0*/  ULEA UR7, UR37, UR7, 0x18 ;  /* 0x0000000725077291 */ /* 0x000fc8000f8ec0ff */
[----:B------:R-:W3:Y:S01]  /*4de0*/  LDC R2, c[0x0][0xb0c] ;  /* 0x0002c300ff027b82 */ /* 0x000ee20000000800 */
[----:B------:R-:W-:Y:S02]  /*4df0*/  UIADD3 UR13, UPT, UPT, UR7, 0x228, URZ ;  /* 0x00000228070d7890 */ /* 0x000fe4000fffe0ff */
[----:B--2---:R-:W-:Y:S02]  /*4e00*/  UISETP.NE.U32.AND UP2, UPT, UR8, URZ, UPT ;  /* 0x000000ff0800728c */ /* 0x004fe4000bf45070 */
[----:B------:R-:W-:Y:S02]  /*4e10*/  UIADD3 UR17, UPT, UPT, UR7, 0x220, URZ ;  /* 0x0000022007117890 */ /* 0x000fe4000fffe0ff */
[----:B----4-:R-:W-:Y:S01]  /*4e20*/  UISETP.NE.U32.AND UP3, UPT, UR4, URZ, UPT ;  /* 0x000000ff0400728c */ /* 0x010fe2000bf65070 */
[----:B------:R-:W2:Y:S01]  /*4e30*/  LDC R18, c[0x0][0xb20] ;  /* 0x0002c800ff127b82 */ /* 0x000ea20000000800 */
[----:B-1----:R-:W-:Y:S01]  /*4e40*/  ISETP.NE.AND P1, PT, R0, 0x1, PT ;  /* 0x000000010000780c */ /* 0x002fe20003f25270 */
[----:B------:R-:W-:-:S02]  /*4e50*/  UISETP.NE.AND.EX UP2, UPT, UR9, URZ, UPT, UP2 ;  /* 0x000000ff0900728c */ /* 0x000fc4000bf45320 */
[----:B------:R-:W-:Y:S02]  /*4e60*/  UPRMT UR13, UR37, 0x654, UR13 ;  /* 0x00000654250d7896 */ /* 0x000fe4000800000d */
[----:B------:R-:W-:Y:S02]  /*4e70*/  UISETP.NE.AND.EX UP3, UPT, UR5, URZ, UPT, UP3 ;  /* 0x000000ff0500728c */ /* 0x000fe4000bf65330 */
[----:B------:R-:W1:Y:S08]  /*4e80*/  LDC.64 R32, c[0x0][0x348] ;  /* 0x0000d200ff207b82 */ /* 0x000e700000000a00 */
[----:B------:R-:W4:Y:S08]  /*4e90*/  LDC.64 R16, c[0x0][0xb10] ;  /* 0x0002c400ff107b82 */ /* 0x000f300000000a00 */
[----:B------:R-:W1:Y:S08]  /*4ea0*/  LDC.64 R6, c[0x0][0xb18] ;  /* 0x0002c600ff067b82 */ /* 0x000e700000000a00 */
[----:B------:R-:W1:Y:S08]  /*4eb0*/  LDC.64 R4, c[0x0][0xb28] ;  /* 0x0002ca00ff047b82 */ /* 0x000e700000000a00 */
[----:B--23--:R-:W1:Y:S02]  /*4ec0*/  LDC R22, c[0x0][0x374] ;  /* 0x0000dd00ff167b82 */ /* 0x00ce640000000800 */
.L_x_107:
[C---:B------:R-:W-:Y:S02]  /*4ed0*/  LEA R0, R30.reuse, UR7, 0x3 ;  /* 0x000000071e007c11 */ /* 0x040fe4000f8e18ff */
[----:B------:R-:W-:Y:S02]  /*4ee0*/  SHF.L.U32 R3, R29, 0x1f, RZ ;  /* 0x0000001f1d037819 */ /* 0x000fe400000006ff */
[----:B------:R-:W-:Y:S02]  /*4ef0*/  LEA R24, R30, UR7, 0x4 ;  /* 0x000000071e187c11 */ /* 0x000fe4000f8e20ff */
[----:B--2---:R-:W2:Y:S02]  /*4f00*/  SYNCS.PHASECHK.TRANS64.TRYWAIT P0, [R0+URZ+0x250], R3 ;  /* 0x00025003000075a7 */ /* 0x004ea400080011ff */
[----:B--2---:R-:W-:Y:S05]  /*4f10*/  @!P0 BRA `(.L_x_99) ;  /* 0x0000004400ec8947 */ /* 0x004fea0003800000 */
.L_x_223:
[----:B------:R-:W-:Y:S01]  /*4f20*/  ISETP.GE.AND P0, PT, R40, 0x1, PT ;  /* 0x000000012800780c */ /* 0x000fe20003f06270 */
[----:B------:R-:W3:Y:S01]  /*4f30*/  LDS.128 R24, [R24+0x2e0] ;  /* 0x0002e00018187984 */ /* 0x000ee20000000c00 */
[----:B--2---:R-:W-:Y:S01]  /*4f40*/  VIADD R0, R0, 0x260 ;  /* 0x0000026000007836 */ /* 0x004fe20000000000 */
[----:B------:R-:W-:Y:S01]  /*4f50*/  @!PT LDS RZ, [RZ] ;  /* 0x00000000fffff984 */ /* 0x000fe20000000800 */
[----:B------:R-:W-:Y:S01]  /*4f60*/  @!PT LDS RZ, [RZ] ;  /* 0x00000000fffff984 */ /* 0x000fe20000000800 */
[----:B------:R-:W-:Y:S01]  /*4f70*/  @!PT LDS RZ, [RZ] ;  /* 0x00000000fffff984 */ /* 0x000fe20000000800 */
[----:B------:R-:W-:Y:S01]  /*4f80*/  @!PT LDS RZ, [RZ] ;  /* 0x00000000fffff984 */ /* 0x000fe20000000800 */
[----:B------:R2:W-:Y:S06]  /*4f90*/  MEMBAR.ALL.CTA ;  /* 0x0000000000007992 */ /* 0x0005ec0000008000 */
[----:B--2---:R-:W2:Y:S01]  /*4fa0*/  FENCE.VIEW.ASYNC.S ;  /* 0x00000000000073c6 */ /* 0x004ea20000000000 */
[----:B------:R-:W-:Y:S04]  /*4fb0*/  PRMT R0, RZ, 0x654, R0 ;  /* 0x00000654ff007816 */ /* 0x000fe80000000000 */
[----:B--2---:R2:W-:Y:S01]  /*4fc0*/  SYNCS.ARRIVE.TRANS64.RED.A1T0 RZ, [R0+URZ], RZ ;  /* 0x000000ff00ff79a7 */ /* 0x0045e200081004ff */
[----:B---3--:R-:W-:Y:S11]  /*4fd0*/  LOP3.LUT P3, RZ, R26, 0x1, RZ, 0xc0, !PT ;  /* 0x000000011aff7812 */ /* 0x008ff6000786c0ff */
[----:B------:R-:W-:Y:S02]  /*4fe0*/  @!UPT UIADD3 URZ, UPT, UPT, URZ, URZ, URZ ;  /* 0x000000fffffff290 */ /* 0x000fe4000fffe0ff */
[----:B------:R-:W-:Y:S02]  /*4ff0*/  @P3 MOV R13, R24 ;  /* 0x00000018000d3202 */ /* 0x000fe40000000f00 */
[----:B------:R-:W-:Y:S01]  /*5000*/  @P3 LOP3.LUT R8, R25, 0xffff, RZ, 0xc0, !PT ;  /* 0x0000ffff19083812 */ /* 0x000fe200078ec0ff */
[----:B--2---:R-:W-:Y:S06]  /*5010*/  @!P0 BRA `(.L_x_100) ;  /* 0x0000000000a48947 */ /* 0x004fec0003800000 */
[----:B-1----:R-:W-:Y:S01]  /*5020*/  IMAD.HI.U32 R35, R22, R7, RZ ;  /* 0x0000000716237227 */ /* 0x002fe200078e00ff */
[----:B------:R-:W-:Y:S02]  /*5030*/  ISETP.NE.AND P0, PT, R6, 0x1, PT ;  /* 0x000000010600780c */ /* 0x000fe40003f05270 */
[----:B------:R-:W-:Y:S01]  /*5040*/  ISETP.NE.AND P2, PT, R40, 0x1, PT ;  /* 0x000000012800780c */ /* 0x000fe20003f45270 */
[----:B----4-:R-:W-:Y:S01]  /*5050*/  IMAD.HI.U32 R34, R19, R16, RZ ;  /* 0x0000001013227227 */ /* 0x010fe200078e00ff */
[----:B------:R-:W-:Y:S02]  /*5060*/  SHF.R.U32.HI R35, RZ, R18, R35 ;  /* 0x00000012ff237219 */ /* 0x000fe40000011623 */
[----:B------:R-:W-:Y:S01]  /*5070*/  ISETP.NE.AND P4, PT, R2, 0x1, PT ;  /* 0x000000010200780c */ /* 0x000fe20003f85270 */
[----:B------:R-:W-:Y:S01]  /*5080*/  IMAD.HI.U32 R36, R13, R16, RZ ;  /* 0x000000100d247227 */ /* 0x000fe200078e00ff */
[----:B------:R-:W-:Y:S02]  /*5090*/  SHF.R.U32.HI R34, RZ, R17, R34 ;  /* 0x00000011ff227219 */ /* 0x000fe40000011622 */
[----:B------:R-:W-:Y:S01]  /*50a0*/  SEL R3, R22, R35, !P0 ;  /* 0x0000002316037207 */ /* 0x000fe20004000000 */
[C---:B------:R-:W-:Y:S01]  /*50b0*/  IMAD.HI.U32 R35, R8.reuse, R7, RZ ;  /* 0x0000000708237227 */ /* 0x040fe200078e00ff */
[----:B------:R-:W-:Y:S02]  /*50c0*/  SEL R11, R19, R34, !P4 ;  /* 0x00000022130b7207 */ /* 0x000fe40006000000 */
[----:B------:R-:W-:Y:S01]  /*50d0*/  SHF.R.U32.HI R36, RZ, R17, R36 ;  /* 0x00000011ff247219 */ /* 0x000fe20000011624 */
[----:B------:R-:W-:Y:S01]  /*50e0*/  IMAD.HI.U32 R38, R3, R4, RZ ;  /* 0x0000000403267227 */ /* 0x000fe200078e00ff */
[----:B------:R-:W-:Y:S03]  /*50f0*/  SHF.R.U32.HI R35, RZ, R18, R35 ;  /* 0x00000012ff237219 */ /* 0x000fe60000011623 */
[----:B------:R-:W-:Y:S01]  /*5100*/  IMAD.HI.U32 R34, R11, R4, RZ ;  /* 0x000000040b227227 */ /* 0x000fe200078e00ff */
[----:B------:R-:W-:Y:S02]  /*5110*/  @P2 SHF.R.U32.HI R3, RZ, R5, R38 ;  /* 0x00000005ff032219 */ /* 0x000fe40000011626 */
[----:B------:R-:W-:Y:S02]  /*5120*/  SEL R9, R8, R35, !P0 ;  /* 0x0000002308097207 */ /* 0x000fe40004000000 */
[----:B------:R-:W-:Y:S01]  /*5130*/  @P2 SHF.R.U32.HI R11, RZ, R5, R34 ;  /* 0x00000005ff0b2219 */ /* 0x000fe20000011622 */
[C---:B------:R-:W-:Y:S01]  /*5140*/  IMAD R10, R40.reuse, R3, RZ ;  /* 0x00000003280a7224 */ /* 0x040fe200078e02ff */
[----:B------:R-:W-:Y:S01]  /*5150*/  SEL R3, R13, R36, !P4 ;  /* 0x000000240d037207 */ /* 0x000fe20006000000 */
[C---:B------:R-:W-:Y:S03]  /*5160*/  IMAD.HI.U32 R14, R9.reuse, R4, RZ ;  /* 0x00000004090e7227 */ /* 0x040fe600078e00ff */
[----:B------:R-:W-:Y:S01]  /*5170*/  ISETP.GE.AND P0, PT, R9, R10, PT ;  /* 0x0000000a0900720c */ /* 0x000fe20003f06270 */
[C---:B------:R-:W-:Y:S01]  /*5180*/  IMAD R12, R40.reuse, R11, RZ ;  /* 0x0000000b280c7224 */ /* 0x040fe200078e02ff */
[-C--:B------:R-:W-:Y:S04]  /*5190*/  SHF.R.U32.HI R14, RZ, R5.reuse, R14 ;  /* 0x00000005ff0e7219 */ /* 0x080fe8000001160e */
[----:B------:R-:W-:Y:S02]  /*51a0*/  ISETP.GE.OR P0, PT, R3, R12, P0 ;  /* 0x0000000c0300720c */ /* 0x000fe40000706670 */
[----:B------:R-:W-:Y:S05]  /*51b0*/  SEL R15, R9, R14, !P2 ;  /* 0x0000000e090f7207 */ /* 0x000fea0005000000 */
[----:B------:R-:W-:Y:S04]  /*51c0*/  IMAD.MOV R14, RZ, RZ, -R15 ;  /* 0x000000ffff0e7224 */ /* 0x000fe800078e0a0f */
[----:B------:R-:W-:Y:S02]  /*51d0*/  IMAD R14, R40, R14, R9 ;  /* 0x0000000e280e7224 */ /* 0x000fe400078e0209 */
[C---:B------:R-:W-:Y:S05]  /*51e0*/  @!P0 IMAD.HI.U32 R10, R3.reuse, R4, RZ ;  /* 0x00000004030a8227 */ /* 0x040fea00078e00ff */
[----:B------:R-:W-:Y:S04]  /*51f0*/  @!P0 SHF.R.U32.HI R10, RZ, R5, R10 ;  /* 0x00000005ff0a8219 */ /* 0x000fe8000001160a */
[----:B------:R-:W-:Y:S01]  /*5200*/  @!P0 SEL R0, R3, R10, !P2 ;  /* 0x0000000a03008207 */ /* 0x000fe20005000000 */
[----:B------:R-:W-:Y:S03]  /*5210*/  IMAD.MOV R10, RZ, RZ, -R3 ;  /* 0x000000ffff0a7224 */ /* 0x000fe600078e0a03 */
[----:B------:R-:W-:Y:S01]  /*5220*/  @!P0 IADD3 R15, PT, PT, R15, -R0, RZ ;  /* 0x800000000f0f8210 */ /* 0x000fe20007ffe0ff */
[----:B------:R-:W-:Y:S01]  /*5230*/  @!P0 IMAD R0, R11, R14, R0 ;  /* 0x0000000e0b008224 */ /* 0x000fe200078e0200 */
[----:B------:R-:W-:Y:S01]  /*5240*/  IADD3 R11, PT, PT, -R9, RZ, RZ ;  /* 0x000000ff090b7210 */ /* 0x000fe20007ffe1ff */
[----:B------:R-:W-:Y:S02]  /*5250*/  IMAD R13, R2, R10, R13 ;  /* 0x0000000a020d7224 */ /* 0x000fe400078e020d */
[----:B------:R-:W-:Y:S02]  /*5260*/  @!P0 IMAD R9, R15, R40, R3 ;  /* 0x000000280f098224 */ /* 0x000fe400078e0203 */
[----:B------:R-:W-:Y:S02]  /*5270*/  @!P0 IMAD.MOV.U32 R3, RZ, RZ, R0 ;  /* 0x000000ffff038224 */ /* 0x000fe400078e0000 */
[----:B------:R-:W-:Y:S02]  /*5280*/  IMAD R8, R6, R11, R8 ;  /* 0x0000000b06087224 */ /* 0x000fe400078e0208 */
[----:B------:R-:W-:Y:S02]  /*5290*/  IMAD R13, R3, R2, R13 ;  /* 0x00000002030d7224 */ /* 0x000fe400078e020d */
[----:B------:R-:W-:Y:S02]  /*52a0*/  IMAD R8, R9, R6, R8 ;  /* 0x0000000609087224 */ /* 0x000fe400078e0208 */
.L_x_100:
[----:B------:R-:W-:Y:S05]  /*52b0*/  BRA.U UP1, `(.L_x_101) ;  /* 0x0000000101107547 */ /* 0x000fea000b800000 */
[----:B------:R-:W-:Y:S04]  /*52c0*/  MOV R0, UR6 ;  /* 0x0000000600007c02 */ /* 0x000fe80008000f00 */
[----:B------:R-:W-:Y:S04]  /*52d0*/  SHF.L.U32 R3, R0, 0x1f, RZ ;  /* 0x0000001f00037819 */ /* 0x000fe800000006ff */
[----:B------:R-:W2:Y:S02]  /*52e0*/  SYNCS.PHASECHK.TRANS64.TRYWAIT P0, [UR7+0x248], R3 ;  /* 0x00024803ff0075a7 */ /* 0x000ea40008001107 */
[----:B--2---:R-:W-:Y:S05]  /*52f0*/  @!P0 BRA `(.L_x_102) ;  /* 0x0000004400088947 */ /* 0x004fea0003800000 */
.L_x_101:
[----:B------:R-:W-:Y:S02]  /*5300*/  R2UR UR19, R21 ;  /* 0x00000000151372ca */ /* 0x000fe400000e0000 */
[----:B------:R-:W-:Y:S02]  /*5310*/  R2UR UR18, R20 ;  /* 0x00000000141272ca */ /* 0x000fe400000e0000 */
[----:B------:R-:W-:Y:S02]  /*5320*/  ISETP.NE.U32.AND P2, PT, RZ, UR4, PT ;  /* 0x00000004ff007c0c */ /* 0x000fe4000bf45070 */
[----:B------:R-:W-:Y:S02]  /*5330*/  SHF.L.U32 R12, R31, 0x1f, RZ ;  /* 0x0000001f1f0c7819 */ /* 0x000fe400000006ff */
[----:B------:R-:W-:Y:S05]  /*5340*/  ISETP.NE.AND.EX P2, PT, RZ, UR5, PT, P2 ;  /* 0x00000005ff007c0c */ /* 0x000fea000bf45320 */
[----:B------:R-:W-:Y:S02]  /*5350*/  USHF.L.U32 UR19, UR19, 0x6, URZ ;  /* 0x0000000613137899 */ /* 0x000fe400080006ff */
[----:B------:R-:W-:Y:S01]  /*5360*/  USHF.L.U32 UR18, UR18, 0x7, URZ ;  /* 0x0000000712127899 */ /* 0x000fe200080006ff */
[----:B------:R-:W-:Y:S11]  /*5370*/  BRA.U !UP3, `(.L_x_103) ;  /* 0x000000010b347547 */ /* 0x000ff6000b800000 */
[----:B------:R-:W-:Y:S01]  /*5380*/  UPLOP3.LUT UP0, UPT, UPT, UPT, UP2, 0x80, 0x8 ;  /* 0x000000000008789c */ /* 0x000fe20003f0f020 */
[----:B--2---:R-:W-:Y:S02]  /*5390*/  HFMA2 R0, -RZ, RZ, 0, 5.9604644775390625e-08 ;  /* 0x00000001ff007431 */ /* 0x004fe400000001ff */
[----:B------:R-:W-:Y:S03]  /*53a0*/  IMAD.MOV.U32 R95, RZ, RZ, 0x1 ;  /* 0x00000001ff5f7424 */ /* 0x000fe600078e00ff */
[----:B------:R-:W-:Y:S05]  /*53b0*/  PLOP3.LUT P0, PT, PT, PT, UP0, 0x80, 0x8 ;  /* 0x000000000008781c */ /* 0x000fea0003f0f008 */
[----:B------:R-:W2:Y:S01]  /*53c0*/  @UP0 LDCU.64 UR10, c[0x0][0x888] ;  /* 0x00011100ff0a07ac */ /* 0x000ea20008000a00 */
[----:B------:R-:W-:Y:S07]  /*53d0*/  @UP0 UIMAD UR8, UR36, UR4, URZ ;  /* 0x00000004240802a4 */ /* 0x000fee000f8e02ff */
[----:B------:R-:W-:Y:S01]  /*53e0*/  @!P0 PRMT R95, R0, 0x7610, R95 ;  /* 0x00007610005f8816 */ /* 0x000fe2000000005f */
[----:B--2---:R-:W-:Y:S03]  /*53f0*/  @UP0 UIMAD.WIDE UR10, UR8, 0x4, UR10 ;  /* 0x00000004080a08a5 */ /* 0x004fe6000f8e020a */
[----:B------:R-:W2:Y:S03]  /*5400*/  @!UP0 LDCU UR8, c[0x0][0x880] ;  /* 0x00011000ff0887ac */ /* 0x000ea60008000800 */
[----:B------:R-:W-:Y:S01]  /*5410*/  IMAD.U32 R10, RZ, RZ, UR10 ;  /* 0x0000000aff0a7e24 */ /* 0x000fe2000f8e00ff */
[----:B------:R-:W-:Y:S05]  /*5420*/  MOV R11, UR11 ;  /* 0x0000000b000b7c02 */ /* 0x000fea0008000f00 */
[----:B-----5:R3:W5:Y:S02]  /*5430*/  @P0 LDG.E R49, desc[UR46][R10.64] ;  /* 0x0000002e0a310981 */ /* 0x020764000c1e1900 */
[----:B--23--:R-:W-:Y:S07]  /*5440*/  @!P0 IMAD.U32 R49, RZ, RZ, UR8 ;  /* 0x00000008ff318e24 */ /* 0x00cfee000f8e00ff */
.L_x_103:
[----:B-----5:R-:W-:Y:S01]  /*5450*/  @!P2 FSETP.EQ.AND P0, PT, R49, RZ, PT ;  /* 0x000000ff3100a20b */ /* 0x020fe20003f02000 */
[----:B------:R-:W-:Y:S01]  /*5460*/  @!UPT UIADD3 URZ, UPT, UPT, URZ, URZ, URZ ;  /* 0x000000fffffff290 */ /* 0x000fe2000fffe0ff */
[----:B------:R-:W-:Y:S11]  /*5470*/  @!P2 BRA `(.L_x_104) ;  /* 0x000000000014a947 */ /* 0x000ff60003800000 */
[----:B------:R-:W-:Y:S02]  /*5480*/  LOP3.LUT P2, RZ, R95, 0xff, RZ, 0xc0, !PT ;  /* 0x000000ff5fff7812 */ /* 0x000fe4000784c0ff */
[----:B------:R-:W-:Y:S04]  /*5490*/  PLOP3.LUT P0, PT, PT, PT, UP0, 0x80, 0x8 ;  /* 0x000000000008781c */ /* 0x000fe80003f0f008 */
[----:B------:R-:W-:Y:S07]  /*54a0*/  PLOP3.LUT P0, PT, P0, PT, PT, 0x8, 0x80 ;  /* 0x000000000080781c */ /* 0x000fee000070e170 */
[----:B------:R-:W-:Y:S11]  /*54b0*/  @P2 FSETP.EQ.AND P0, PT, R49, RZ, PT ;  /* 0x000000ff3100220b */ /* 0x000ff60003f02000 */
[----:B------:R-:W-:Y:S02]  /*54c0*/  @!UPT UIADD3 URZ, UPT, UPT, URZ, URZ, URZ ;  /* 0x000000fffffff290 */ /* 0x000fe4000fffe0ff */
.L_x_104:
[----:B------:R-:W3:Y:S01]  /*54d0*/  SYNCS.PHASECHK.TRANS64.TRYWAIT P2, [UR7+0x230], R12 ;  /* 0x0002300cff0075a7 */ /* 0x000ee20008041107 */
[----:B------:R-:W-:Y:S04]  /*54e0*/  ELECT P4, URZ, PT ;  /* 0x0000000000ff782f */ /* 0x000fe80003880000 */
[----:B------:R-:W-:Y:S11]  /*54f0*/  PLOP3.LUT P4, PT, P0, P4, PT, 0xf2, 0x2f ;  /* 0x00000000002f781c */ /* 0x000ff60000789e72 */
[----:B------:R-:W-:Y:S02]  /*5500*/  @!UPT UIADD3 URZ, UPT, UPT, URZ, URZ, URZ ;  /* 0x000000fffffff290 */ /* 0x000fe4000fffe0ff */
[----:B-1----:R-:W-:Y:S05]  /*5510*/  @!P4 IADD3 R21, P0, PT, R32, 0x580, RZ ;  /* 0x000005802015c810 */ /* 0x002fea0007f1e0ff */
[----:B------:R-:W-:Y:S01]  /*5520*/  @!P4 IMAD.X R20, RZ, RZ, R33, P0 ;  /* 0x000000ffff14c224 */ /* 0x000fe200000e0621 */
[----:B---3--:R-:W-:Y:S07]  /*5530*/  @!P2 BRA `(.L_x_105) ;  /* 0x000000400090a947 */ /* 0x008fee0003800000 */
.L_x_226:
[----:B------:R-:W3:Y:S01]  /*5540*/  LDC.64 R14, c[0x0][0xb10] ;  /* 0x0002c400ff0e7b82 */ /* 0x000ee20000000a00 */
[----:B------:R-:W-:Y:S01]  /*5550*/  @!P4 R2UR UR8, R20 ;  /* 0x000000001408c2ca */ /* 0x000fe200000e0000 */
[----:B------:R-:W-:Y:S01]  /*5560*/  VOTEU.ALL UP1, P4 ;  /* 0x0000000000ff7886 */ /* 0x000fe20002020000 */
[----:B------:R-:W-:Y:S01]  /*5570*/  @!P4 R2UR UR9, R21 ;  /* 0x000000001509c2ca */ /* 0x000fe200000e0000 */
[----:B------:R-:W-:Y:S01]  /*5580*/  UMOV UR10, 0x0 ;  /* 0x00000000000a7882 */ /* 0x000fe20000000000 */
[----:B------:R-:W-:Y:S03]  /*5590*/  UMOV UR11, 0x10000000 ;  /* 0x10000000000b7882 */ /* 0x000fe60000000000 */
[----:B------:R-:W5:Y:S01]  /*55a0*/  LDC.64 R10, c[0x0][0xb18] ;  /* 0x0002c600ff0a7b82 */ /* 0x000f620000000a00 */
[----:B------:R-:W-:Y:S01]  /*55b0*/  @!UP1 UIADD3 UR16, UPT, UPT, UR7, 0x400, URZ ;  /* 0x0000040007109890 */ /* 0x000fe2000fffe0ff */
[----:B------:R-:W-:Y:S01]  /*55c0*/  @P3 SHF.R.U32.HI R28, RZ, 0x10, R25 ;  /* 0x00000010ff1c3819 */ /* 0x000fe20000011619 */
[----:B------:R-:W-:Y:S01]  /*55d0*/  VOTEU.ALL UP1, P4 ;  /* 0x0000000000ff7886 */ /* 0x000fe20002020000 */
[----:B------:R-:W-:Y:S01]  /*55e0*/  UMOV UR20, UR36 ;  /* 0x0000002400147c82 */ /* 0x000fe20008000000 */
[----:B------:R-:W-:Y:S03]  /*55f0*/  VIADD R30, R30, 0x1 ;  /* 0x000000011e1e7836 */ /* 0x000fe60000000000 */
[----:B--2---:R-:W2:Y:S01]  /*5600*/  @!P1 LDC R0, c[0x0][0xb20] ;  /* 0x0002c800ff009b82 */ /* 0x004ea20000000800 */
[----:B------:R-:W-:Y:S01]  /*5610*/  IMAD.U32 R21, RZ, RZ, UR8 ;  /* 0x00000008ff157e24 */ /* 0x000fe2000f8e00ff */
[----:B------:R-:W-:Y:S06]  /*5620*/  UPRMT UR8, UR37, 0x654, UR17 ;  /* 0x0000065425087896 */ /* 0x000fec0008000011 */
[----:B-1----:R-:W1:Y:S01]  /*5630*/  @!P1 LDC R3, c[0x0][0xb0c] ;  /* 0x0002c300ff039b82 */ /* 0x002e620000000800 */
[----:B------:R-:W-:Y:S01]  /*5640*/  IMAD.U32 R20, RZ, RZ, UR9 ;  /* 0x00000009ff147e24 */ /* 0x000fe2000f8e00ff */
[----:B------:R-:W-:Y:S04]  /*5650*/  @!P4 R2UR UR15, R21 ;  /* 0x00000000150fc2ca */ /* 0x000fe800000e0000 */
[----:B------:R-:W-:Y:S01]  /*5660*/  @!P4 R2UR UR14, R20 ;  /* 0x00000000140ec2ca */ /* 0x000fe200000e0000 */
[----:B------:R-:W-:Y:S11]  /*5670*/  @!P4 IMAD.MOV.U32 R20, RZ, RZ, 0x1000 ;  /* 0x00001000ff14c424 */ /* 0x000ff600078e00ff */
[----:B------:R-:W-:Y:S01]  /*5680*/  @!UPT UIADD3 URZ, UPT, UPT, URZ, URZ, URZ ;  /* 0x000000fffffff290 */ /* 0x000fe2000fffe0ff */
[----:B------:R1:W-:Y:S01]  /*5690*/  @!UP1 UTMALDG.3D [UR16], [UR14], desc[UR10] ;  /* 0x00000a100e0095b4 */ /* 0x0003e20008011000 */
[----:B------:R1:W-:Y:S02]  /*56a0*/  @!P4 SYNCS.ARRIVE.TRANS64.RED.A0TR RZ, [UR7+0x220], R20 ;  /* 0x00022014ffffc9a7 */ /* 0x0003e40008300407 */
[----:B-1----:R-:W-:Y:S01]  /*56b0*/  @!P1 ISETP.NE.AND P2, PT, R3, 0x1, PT ;  /* 0x000000010300980c */ /* 0x002fe20003f45270 */
[C---:B---3--:R-:W-:Y:S01]  /*56c0*/  @!P1 IMAD.HI.U32 R14, R13.reuse, R14, RZ ;  /* 0x0000000e0d0e9227 */ /* 0x048fe200078e00ff */
[----:B-----5:R-:W-:Y:S03]  /*56d0*/  @!P1 ISETP.NE.AND P0, PT, R10, 0x1, PT ;  /* 0x000000010a00980c */ /* 0x020fe60003f05270 */
[C---:B------:R-:W-:Y:S01]  /*56e0*/  @!P1 IMAD.HI.U32 R11, R8.reuse, R11, RZ ;  /* 0x0000000b080b9227 */ /* 0x040fe200078e00ff */
[----:B------:R-:W-:Y:S04]  /*56f0*/  @!P1 SHF.R.U32.HI R14, RZ, R15, R14 ;  /* 0x0000000fff0e9219 */ /* 0x000fe8000001160e */
[----:B--2---:R-:W-:Y:S01]  /*5700*/  @!P1 SHF.R.U32.HI R9, RZ, R0, R11 ;  /* 0x00000000ff099219 */ /* 0x004fe2000001160b */
[----:B------:R-:W-:Y:S01]  /*5710*/  SYNCS.ARRIVE.TRANS64.RED.A1T0 RZ, [UR8], RZ ;  /* 0x000000ffffff79a7 */ /* 0x000fe20008100408 */
[----:B------:R-:W-:Y:S02]  /*5720*/  @!P1 SEL R14, R13, R14, !P2 ;  /* 0x0000000e0d0e9207 */ /* 0x000fe40005000000 */
[----:B------:R-:W-:Y:S01]  /*5730*/  @!P1 SEL R9, R8, R9, !P0 ;  /* 0x0000000908099207 */ /* 0x000fe20004000000 */
[----:B------:R-:W1:Y:S04]  /*5740*/  SYNCS.PHASECHK.TRANS64.TRYWAIT P5, [UR7+0x238], R12 ;  /* 0x0002380cff0075a7 */ /* 0x000e6800080a1107 */
[----:B------:R-:W-:Y:S02]  /*5750*/  @!P1 IMAD.IADD R0, R9, 0x1, -R14 ;  /* 0x0000000109009824 */ /* 0x000fe400078e0a0e */
[----:B------:R-:W-:Y:S02]  /*5760*/  @!P1 IMAD.IADD R9, R14, 0x1, -R9 ;  /* 0x000000010e099824 */ /* 0x000fe400078e0a09 */
[----:B------:R-:W-:Y:S02]  /*5770*/  @!P1 IMAD R13, R0, R3, R13 ;  /* 0x00000003000d9224 */ /* 0x000fe400078e020d */
[----:B------:R-:W-:Y:S01]  /*5780*/  @!P1 IMAD R8, R9, R10, R8 ;  /* 0x0000000a09089224 */ /* 0x000fe200078e0208 */
[----:B-1----:R-:W-:Y:S06]  /*5790*/  @!P5 BRA `(.L_x_106) ;  /* 0x000000400010d947 */ /* 0x002fec0003800000 */
.L_x_228:
[----:B-1----:R-:W-:Y:S01]  /*57a0*/  @!P4 IADD3 R3, P0, PT, R32, 0x580, RZ ;  /* 0x000005802003c810 */ /* 0x002fe20007f1e0ff */
[----:B------:R-:W-:Y:S01]  /*57b0*/  VOTEU.ALL UP1, P4 ;  /* 0x0000000000ff7886 */ /* 0x000fe20002020000 */
[----:B------:R-:W-:Y:S01]  /*57c0*/  UMOV UR20, 0x0 ;  /* 0x0000000000147882 */ /* 0x000fe20000000000 */
[----:B------:R-:W-:Y:S01]  /*57d0*/  UMOV UR21, 0x10000000 ;  /* 0x1000000000157882 */ /* 0x000fe20000000000 */
[----:B------:R-:W-:Y:S01]  /*57e0*/  @!P4 R2UR UR9, R3 ;  /* 0x000000000309c2ca */ /* 0x000fe200000e0000 */
[----:B------:R-:W-:Y:S01]  /*57f0*/  @!P4 IMAD.X R0, RZ, RZ, R33, P0 ;  /* 0x000000ffff00c224 */ /* 0x000fe200000e0621 */
[----:B------:R-:W-:Y:S01]  /*5800*/  @!UP1 UIADD3 UR10, UPT, UPT, UR18, 0x40, URZ ;  /* 0x00000040120a9890 */ /* 0x000fe2000fffe0ff */
[----:B------:R-:W-:Y:S01]  /*5810*/  ISETP.NE.AND P0, PT, R30, 0x2, PT ;  /* 0x000000021e00780c */ /* 0x000fe20003f05270 */
[----:B------:R-:W-:Y:S01]  /*5820*/  UMOV UR11, UR19 ;  /* 0x00000013000b7c82 */ /* 0x000fe20008000000 */
[----:B------:R-:W-:Y:S01]  /*5830*/  UMOV UR12, UR36 ;  /* 0x00000024000c7c82 */ /* 0x000fe20008000000 */
[----:B------:R-:W-:Y:S01]  /*5840*/  @!P4 R2UR UR8, R0 ;  /* 0x000000000008c2ca */ /* 0x000fe200000e0000 */
[----:B------:R-:W-:Y:S01]  /*5850*/  IMAD.IADD R20, R8, 0x1, R94 ;  /* 0x0000000108147824 */ /* 0x000fe200078e025e */
[----:B------:R-:W-:Y:S01]  /*5860*/  @P3 R2UR UR36, R28 ;  /* 0x000000001c2432ca */ /* 0x000fe200000e0000 */
[----:B------:R-:W-:Y:S01]  /*5870*/  IMAD.IADD R21, R13, 0x1, R96 ;  /* 0x000000010d157824 */ /* 0x000fe200078e0260 */
[----:B------:R-:W-:Y:S02]  /*5880*/  SEL R0, RZ, 0x1, P0 ;  /* 0x00000001ff007807 */ /* 0x000fe40000000000 */
[----:B------:R-:W-:Y:S01]  /*5890*/  LOP3.LUT R31, R31, 0x1, RZ, 0x3c, !PT ;  /* 0x000000011f1f7812 */ /* 0x000fe200078e3cff */
[----:B------:R-:W-:Y:S01]  /*58a0*/  IMAD.U32 R10, RZ, RZ, UR9 ;  /* 0x00000009ff0a7e24 */ /* 0x000fe2000f8e00ff */
[----:B------:R-:W-:Y:S01]  /*58b0*/  @!UP1 UIADD3 UR9, UPT, UPT, UR7, 0x228, URZ ;  /* 0x0000022807099890 */ /* 0x000fe2000fffe0ff */
[----:B------:R-:W-:Y:S02]  /*58c0*/  LOP3.LUT R29, R29, R0, RZ, 0x3c, !PT ;  /* 0x000000001d1d7212 */ /* 0x000fe400078e3cff */
[----:B------:R-:W-:Y:S02]  /*58d0*/  SEL R30, R30, RZ, P0 ;  /* 0x000000ff1e1e7207 */ /* 0x000fe40000000000 */
[----:B------:R-:W-:Y:S01]  /*58e0*/  IMAD.U32 R11, RZ, RZ, UR8 ;  /* 0x00000008ff0b7e24 */ /* 0x000fe2000f8e00ff */
[----:B------:R-:W-:Y:S01]  /*58f0*/  @!P4 R2UR UR14, R10 ;  /* 0x000000000a0ec2ca */ /* 0x000fe200000e0000 */
[----:B------:R-:W-:Y:S01]  /*5900*/  @!UP1 UIADD3 UR8, UPT, UPT, UR7, 0x1400, URZ ;  /* 0x0000140007089890 */ /* 0x000fe2000fffe0ff */
[----:B------:R-:W-:Y:S02]  /*5910*/  VOTEU.ALL UP1, P4 ;  /* 0x0000000000ff7886 */ /* 0x000fe40002020000 */
[----:B------:R-:W-:Y:S11]  /*5920*/  @!P4 R2UR UR15, R11 ;  /* 0x000000000b0fc2ca */ /* 0x000ff600000e0000 */
[----:B------:R-:W-:Y:S02]  /*5930*/  @!UPT UIADD3 URZ, UPT, UPT, URZ, URZ, URZ ;  /* 0x000000fffffff290 */ /* 0x000fe4000fffe0ff */
[----:B------:R2:W-:Y:S01]  /*5940*/  @!UP1 UTMALDG.3D [UR8], [UR14], desc[UR20] ;  /* 0x000014080e0095b4 */ /* 0x0005e20008011000 */
[----:B------:R2:W-:Y:S01]  /*5950*/  @!P4 SYNCS.ARRIVE.TRANS64.RED.A0TR RZ, [UR7+0x228], R23 ;  /* 0x00022817ffffc9a7 */ /* 0x0005e20008300407 */
[----:B------:R-:W-:Y:S01]  /*5960*/  UPLOP3.LUT UP1, UPT, UPT, UPT, UPT, 0x80, 0x8 ;  /* 0x000000000008789c */ /* 0x000fe20003f2f070 */
[----:B------:R-:W-:Y:S01]  /*5970*/  SYNCS.ARRIVE.TRANS64.RED.A1T0 RZ, [UR13], RZ ;  /* 0x000000ffffff79a7 */ /* 0x000fe2000810040d */
[----:B------:R-:W-:Y:S09]  /*5980*/  @P3 BRA `(.L_x_107) ;  /* 0xfffffff400503947 */ /* 0x000ff2000383ffff */
[----:B------:R-:W-:-:S04]  /*5990*/  SHF.L.U32 R3, R31, 0x1f, RZ ;  /* 0x0000001f1f037819 */ /* 0x000fc800000006ff */
[----:B------:R-:W1:Y:S02]  /*59a0*/  SYNCS.PHASECHK.TRANS64.TRYWAIT P0, [UR7+0x230], R3 ;  /* 0x00023003ff0075a7 */ /* 0x000e640008001107 */
[----:B-1----:R-:W-:Y:S05]  /*59b0*/  @!P0 BRA `(.L_x_108) ;  /* 0x0000003c00a08947 */ /* 0x002fea0003800000 */
.L_x_230:
[----:B-1----:R-:W-:-:S07]  /*59c0*/  MOV R0, UR7 ;  /* 0x0000000700007c02 */ /* 0x002fce0008000f00 */
.L_x_109:
[----:B-1----:R-:W-:-:S04]  /*59d0*/  SHF.L.U32 R3, R31, 0x1f, RZ ;  /* 0x0000001f1f037819 */ /* 0x002fc800000006ff */
[----:B------:R1:W3:Y:S03]  /*59e0*/  SYNCS.PHASECHK.TRANS64.TRYWAIT P0, [R0+URZ+0x238], R3 ;  /* 0x00023803000075a7 */ /* 0x0002e600080011ff */
[----:B---3--:R-:W-:Y:S05]  /*59f0*/  @!P0 NANOSLEEP.SYNCS 0x989680 ;  /* 0x009896800000895d */ /* 0x008fea0003900000 */
[----:B------:R-:W3:Y:S02]  /*5a00*/  @!P0 SYNCS.PHASECHK.TRANS64 P0, [R0+URZ+0x238], R3 ;  /* 0x00023803000085a7 */ /* 0x000ee400080010ff */
[----:B--23--:R-:W-:Y:S05]  /*5a10*/  @P0 EXIT ;  /* 0x000000000000094d */ /* 0x00cfea0003800000 */
[----:B------:R-:W-:Y:S05]  /*5a20*/  BRA `(.L_x_109) ;  /* 0xfffffffc00e87947 */ /* 0x000fea000383ffff */
.L_x_98:
[----:B------:R-:W-:-:S06]  /*5a30*/  UISETP.GE.AND UP1, UPT, UR8, 0x4, UPT ;  /* 0x000000040800788c */ /* 0x000fcc000bf26270 */
[----:B------:R-:W-:-:S13]  /*5a40*/  PLOP3.LUT P0, PT, PT, PT, UP1, 0x80, 0x8 ;  /* 0x000000000008781c */ /* 0x000fda0003f0f018 */
[----:B------:R-:W-:Y:S05]  /*5a50*/  @!P0 EXIT ;  /* 0x000000000000894d */ /* 0x000fea0003800000 */
[----:B------:R-:W-:Y:S01]  /*5a60*/  BAR.SYNC.DEFER_BLOCKING 0x6, 0xa0 ;  /* 0x0182800000007b1d */ /* 0x000fe20000010000 */
[C---:B------:R-:W-:Y:S01]  /*5a70*/  IMAD.SHL.U32 R7, R108.reuse, 0x40, RZ ;  /* 0x000000406c077824 */ /* 0x040fe200078e00ff */
[C---:B------:R-:W-:Y:S01]  /*5a80*/  LOP3.LUT R110, R108.reuse, 0x60, RZ, 0xc0, !PT ;  /* 0x000000606c6e7812 */ /* 0x040fe200078ec0ff */
[C---:B------:R-:W-:Y:S01]  /*5a90*/  IMAD.SHL.U32 R100, R108.reuse, 0x20, RZ ;  /* 0x000000206c647824 */ /* 0x040fe200078e00ff */
[----:B------:R-:W-:Y:S01]  /*5aa0*/  CS2R R106, SRZ ;  /* 0x00000000006a7805 */ /* 0x000fe2000001ff00 */
[C---:B------:R-:W-:Y:S01]  /*5ab0*/  IMAD.SHL.U32 R0, R108.reuse, 0x2, RZ ;  /* 0x000000026c007824 */ /* 0x040fe200078e00ff */
[----:B------:R-:W-:Y:S02]  /*5ac0*/  UMOV UR49, 0x400 ;  /* 0x0000040000317882 */ /* 0x000fe40000000000 */
[----:B------:R-:W1:Y:S01]  /*5ad0*/  LDC R99, c[0x0][0x370] ;  /* 0x0000dc00ff637b82 */ /* 0x000e620000000800 */
[----:B------:R-:W-:Y:S01]  /*5ae0*/  ULEA UR49, UR37, UR49, 0x18 ;  /* 0x0000003125317291 */ /* 0x000fe2000f8ec0ff */
[----:B------:R-:W-:Y:S01]  /*5af0*/  LOP3.LUT R5, R7, 0x180, RZ, 0xc0, !PT ;  /* 0x0000018007057812 */ /* 0x000fe200078ec0ff */
[----:B------:R-:W-:Y:S01]  /*5b00*/  IMAD.U32 R46, R108, 0x10000, RZ ;  /* 0x000100006c2e7824 */ /* 0x000fe200078e00ff */
[----:B------:R-:W-:Y:S01]  /*5b10*/  LOP3.LUT R100, R100, 0xc00, RZ, 0xc0, !PT ;  /* 0x00000c0064647812 */ /* 0x000fe200078ec0ff */
[----:B------:R-:W-:Y:S01]  /*5b20*/  UIADD3 UR4, UPT, UPT, UR49, 0x2400, URZ ;  /* 0x0000240031047890 */ /* 0x000fe2000fffe0ff */
[----:B------:R-:W-:Y:S01]  /*5b30*/  LOP3.LUT R0, R5, 0x20, R0, 0xf8, !PT ;  /* 0x0000002005007812 */ /* 0x000fe200078ef800 */
[----:B------:R-:W-:Y:S01]  /*5b40*/  IMAD.SHL.U32 R5, R108, 0x8, RZ ;  /* 0x000000086c057824 */ /* 0x000fe200078e00ff */
[----:B------:R-:W2:Y:S01]  /*5b50*/  LDC R42, c[0x0][0xb0c] ;  /* 0x0002c300ff2a7b82 */ /* 0x000ea20000000800 */
[----:B------:R-:W-:Y:S01]  /*5b60*/  LOP3.LUT R100, R100, 0x40, R7, 0xf8, !PT ;  /* 0x0000004064647812 */ /* 0x000fe200078ef807 */
[----:B------:R-:W-:Y:S01]  /*5b70*/  IMAD.MOV.U32 R44, RZ, RZ, RZ ;  /* 0x000000ffff2c7224 */ /* 0x000fe200078e00ff */
[----:B------:R-:W-:Y:S01]  /*5b80*/  LOP3.LUT R46, R46, 0x600000, RZ, 0xc0, !PT ;  /* 0x006000002e2e7812 */ /* 0x000fe200078ec0ff */
[----:B------:R-:W-:Y:S01]  /*5b90*/  IMAD.MOV.U32 R112, RZ, RZ, RZ ;  /* 0x000000ffff707224 */ /* 0x000fe200078e00ff */
[----:B------:R-:W-:-:S02]  /*5ba0*/  LOP3.LUT R108, R108, 0x2, RZ, 0xc0, !PT ;  /* 0x000000026c6c7812 */ /* 0x000fc400078ec0ff */
[----:B------:R-:W-:Y:S02]  /*5bb0*/  CS2R R104, SRZ ;  /* 0x0000000000687805 */ /* 0x000fe4000001ff00 */
[----:B------:R-:W-:Y:S01]  /*5bc0*/  LOP3.LUT R5, R0, 0x30, R5, 0x78, !PT ;  /* 0x0000003000057812 */ /* 0x000fe200078e7805 */
[----:B------:R-:W4:Y:S01]  /*5bd0*/  LDC R97, c[0x0][0xb20] ;  /* 0x0002c800ff617b82 */ /* 0x000f220000000800 */
[----:B------:R-:W3:Y:S01]  /*5be0*/  LDS R3, [UR49+0x300] ;  /* 0x00030031ff037984 */ /* 0x000ee20008000800 */
[----:B------:R-:W-:Y:S01]  /*5bf0*/  LOP3.LUT R100, R100, 0x200, R7, 0xf8, !PT ;  /* 0x0000020064647812 */ /* 0x000fe200078ef807 */
[----:B------:R-:W-:Y:S01]  /*5c00*/  IMAD.MOV R102, RZ, RZ, -R108 ;  /* 0x000000ffff667224 */ /* 0x000fe200078e0a6c */
[----:B------:R-:W1:Y:S01]  /*5c10*/  LDCU.64 UR52, c[0x0][0x348] ;  /* 0x00006900ff3477ac */ /* 0x000e620008000a00 */
[----:B------:R-:W-:Y:S01]  /*5c20*/  IMAD.U32 R109, RZ, RZ, UR4 ;  /* 0x00000004ff6d7e24 */ /* 0x000fe2000f8e00ff */
[----:B------:R-:W-:Y:S02]  /*5c30*/  LOP3.LUT R100, R100, R5, RZ, 0xfc, !PT ;  /* 0x0000000564647212 */ /* 0x000fe400078efcff */
[----:B------:R-:W1:Y:S01]  /*5c40*/  LDC R41, c[0x0][0xb30] ;  /* 0x0002cc00ff297b82 */ /* 0x000e620000000800 */
[----:B------:R-:W1:Y:S01]  /*5c50*/  LDCU.64 UR38, c[0x0][0x888] ;  /* 0x00011100ff2677ac */ /* 0x000e620008000a00 */
[----:B------:R-:W1:Y:S06]  /*5c60*/  LDCU.64 UR44, c[0x0][0x890] ;  /* 0x00011200ff2c77ac */ /* 0x000e6c0008000a00 */
[----:B------:R-:W1:Y:S01]  /*5c70*/  LDC.64 R92, c[0x0][0xb10] ;  /* 0x0002c400ff5c7b82 */ /* 0x000e620000000a00 */
[----:B------:R-:W-:-:S07]  /*5c80*/  UIADD3 UR48, UPT, UPT, UR49, 0x400, URZ ;  /* 0x0000040031307890 */ /* 0x000fce000fffe0ff */
[----:B------:R-:W1:Y:S08]  /*5c90*/  LDC.64 R38, c[0x0][0xb18] ;  /* 0x0002c600ff267b82 */ /* 0x000e700000000a00 */
[----:B------:R-:W1:Y:S08]  /*5ca0*/  LDC.64 R36, c[0x0][0xb28] ;  /* 0x0002ca00ff247b82 */ /* 0x000e700000000a00 */
[----:B------:R-:W1:Y:S01]  /*5cb0*/  LDC.64 R90, c[0x0][0x8b0] ;  /* 0x00022c00ff5a7b82 */ /* 0x000e620000000a00 */
[----:B---3--:R-:W-:-:S07]  /*5cc0*/  IMAD.IADD R46, R3, 0x1, R46 ;  /* 0x00000001032e7824 */ /* 0x008fce00078e022e */
[----:B------:R-:W3:Y:S08]  /*5cd0*/  LDC.64 R88, c[0x0][0x8a8] ;  /* 0x00022a00ff587b82 */ /* 0x000ef00000000a00 */
[----:B--2-4-:R-:W1:Y:S02]  /*5ce0*/  LDC R98, c[0x0][0x374] ;  /* 0x0000dd00ff627b82 */ /* 0x014e640000000800 */
.L_x_135:
[----:B------:R-:W-:Y:S02]  /*5cf0*/  LEA R0, R112, UR49, 0x3 ;  /* 0x0000003170007c11 */ /* 0x000fe4000f8e18ff */
[----:B------:R-:W-:Y:S02]  /*5d00*/  SHF.L.U32 R3, R106, 0x1f, RZ ;  /* 0x0000001f6a037819 */ /* 0x000fe400000006ff */
[----:B------:R-:W-:Y:S02]  /*5d10*/  LEA R16, R112, UR49, 0x4 ;  /* 0x0000003170107c11 */ /* 0x000fe4000f8e20ff */
[----:B------:R-:W2:Y:S02]  /*5d20*/  SYNCS.PHASECHK.TRANS64.TRYWAIT P0, [R0+URZ+0x250], R3 ;  /* 0x00025003000075a7 */ /* 0x000ea400080011ff */
[----:B-12---:R-:W-:Y:S05]  /*5d30*/  @!P0 BRA `(.L_x_110) ;  /* 0x0000003800d88947 */ /* 0x006fea0003800000 */
.L_x_231:
[----:B------:R-:W4:Y:S01]  /*5d40*/  LDC.64 R12, c[0x0][0xb10] ;  /* 0x0002c400ff0c7b82 */ /* 0x000f220000000a00 */
[----:B------:R-:W3:Y:S01]  /*5d50*/  LDS.128 R16, [R16+0x2e0] ;  /* 0x0002e00010107984 */ /* 0x000ee20000000c00 */
[----:B-1----:R-:W-:Y:S01]  /*5d60*/  ISETP.NE.AND P1, PT, R41, 0x1, PT ;  /* 0x000000012900780c */ /* 0x002fe20003f25270 */
[----:B--2---:R-:W-:Y:S01]  /*5d70*/  VIADD R0, R0, 0x260 ;  /* 0x0000026000007836 */ /* 0x004fe20000000000 */
[----:B------:R-:W-:Y:S04]  /*5d80*/  ISETP.GE.AND P0, PT, R40, 0x1, PT ;  /* 0x000000012800780c */ /* 0x000fe80003f06270 */
[----:B------:R-:W1:Y:S01]  /*5d90*/  LDC.64 R10, c[0x0][0xb18] ;  /* 0x0002c600ff0a7b82 */ /* 0x000e620000000a00 */
[----:B------:R-:W-:Y:S01]  /*5da0*/  PRMT R0, RZ, 0x654, R0 ;  /* 0x00000654ff007816 */ /* 0x000fe20000000000 */
[----:B------:R-:W-:Y:S01]  /*5db0*/  @!PT LDS RZ, [RZ] ;  /* 0x00000000fffff984 */ /* 0x000fe20000000800 */
[----:B------:R-:W-:Y:S01]  /*5dc0*/  @!PT LDS RZ, [RZ] ;  /* 0x00000000fffff984 */ /* 0x000fe20000000800 */
[----:B------:R-:W-:Y:S01]  /*5dd0*/  @!PT LDS RZ, [RZ] ;  /* 0x00000000fffff984 */ /* 0x000fe20000000800 */
[----:B------:R-:W-:Y:S01]  /*5de0*/  @!PT LDS RZ, [RZ] ;  /* 0x00000000fffff984 */ /* 0x000fe20000000800 */
[----:B------:R2:W-:Y:S06]  /*5df0*/  MEMBAR.ALL.CTA ;  /* 0x0000000000007992 */ /* 0x0005ec0000008000 */
[----:B--2---:R-:W2:Y:S01]  /*5e00*/  FENCE.VIEW.ASYNC.S ;  /* 0x00000000000073c6 */ /* 0x004ea20000000000 */
[----:B------:R-:W1:Y:S08]  /*5e10*/  @!P1 LDC R14, c[0x0][0xb20] ;  /* 0x0002c800ff0e9b82 */ /* 0x000e700000000800 */
[----:B------:R-:W1:Y:S01]  /*5e20*/  @!P1 LDC R9, c[0x0][0xb0c] ;  /* 0x0002c300ff099b82 */ /* 0x000e620000000800 */
[----:B--2---:R2:W-:Y:S01]  /*5e30*/  SYNCS.ARRIVE.TRANS64.RED.A1T0 RZ, [R0+URZ], RZ ;  /* 0x000000ff00ff79a7 */ /* 0x0045e200081004ff */
[----:B---3--:R-:W-:Y:S04]  /*5e40*/  LOP3.LUT P4, RZ, R18, 0x1, RZ, 0xc0, !PT ;  /* 0x0000000112ff7812 */ /* 0x008fe8000788c0ff */
[----:B------:R-:W-:Y:S09]  /*5e50*/  P2R R111, PR, RZ, 0x10 ;  /* 0x00000010ff6f7803 */ /* 0x000ff20000000000 */
[----:B------:R-:W-:Y:S02]  /*5e60*/  @P4 MOV R45, R16 ;  /* 0x00000010002d4202 */ /* 0x000fe40000000f00 */
[----:B------:R-:W-:Y:S01]  /*5e70*/  @P4 LOP3.LUT R43, R17, 0xffff, RZ, 0xc0, !PT ;  /* 0x0000ffff112b4812 */ /* 0x000fe200078ec0ff */
[----:B--2-4-:R-:W-:Y:S06]  /*5e80*/  @!P0 BRA `(.L_x_111) ;  /* 0x0000000000a48947 */ /* 0x014fec0003800000 */
[----:B------:R-:W-:Y:S01]  /*5e90*/  IMAD.HI.U32 R24, R98, R39, RZ ;  /* 0x0000002762187227 */ /* 0x000fe200078e00ff */
[----:B------:R-:W-:Y:S02]  /*5ea0*/  ISETP.NE.AND P0, PT, R38, 0x1, PT ;  /* 0x000000012600780c */ /* 0x000fe40003f05270 */
[----:B------:R-:W-:Y:S01]  /*5eb0*/  ISETP.NE.AND P2, PT, R40, 0x1, PT ;  /* 0x000000012800780c */ /* 0x000fe20003f45270 */
[-C--:B------:R-:W-:Y:S01]  /*5ec0*/  IMAD.HI.U32 R22, R99, R92.reuse, RZ ;  /* 0x0000005c63167227 */ /* 0x080fe200078e00ff */
[----:B------:R-:W-:Y:S02]  /*5ed0*/  SHF.R.U32.HI R23, RZ, R97, R24 ;  /* 0x00000061ff177219 */ /* 0x000fe40000011618 */
[----:B------:R-:W-:Y:S01]  /*5ee0*/  ISETP.NE.AND P3, PT, R42, 0x1, PT ;  /* 0x000000012a00780c */ /* 0x000fe20003f65270 */
[----:B------:R-:W-:Y:S01]  /*5ef0*/  IMAD.HI.U32 R28, R43, R39, RZ ;  /* 0x000000272b1c7227 */ /* 0x000fe200078e00ff */
[----:B------:R-:W-:Y:S02]  /*5f00*/  SHF.R.U32.HI R22, RZ, R93, R22 ;  /* 0x0000005dff167219 */ /* 0x000fe40000011616 */
[----:B------:R-:W-:Y:S01]  /*5f10*/  SEL R3, R98, R23, !P0 ;  /* 0x0000001762037207 */ /* 0x000fe20004000000 */
[----:B------:R-:W-:Y:S01]  /*5f20*/  IMAD.HI.U32 R26, R45, R92, RZ ;  /* 0x0000005c2d1a7227 */ /* 0x000fe200078e00ff */
[----:B------:R-:W-:Y:S03]  /*5f30*/  SEL R7, R99, R22, !P3 ;  /* 0x0000001663077207 */ /* 0x000fe60005800000 */
[-C--:B------:R-:W-:Y:S01]  /*5f40*/  IMAD.HI.U32 R22, R3, R36.reuse, RZ ;  /* 0x0000002403167227 */ /* 0x080fe200078e00ff */
[----:B------:R-:W-:Y:S03]  /*5f50*/  SHF.R.U32.HI R26, RZ, R93, R26 ;  /* 0x0000005dff1a7219 */ /* 0x000fe6000001161a */
[----:B------:R-:W-:Y:S01]  /*5f60*/  IMAD.HI.U32 R24, R7, R36, RZ ;  /* 0x0000002407187227 */ /* 0x000fe200078e00ff */
[----:B------:R-:W-:Y:S02]  /*5f70*/  @P2 SHF.R.U32.HI R3, RZ, R37, R22 ;  /* 0x00000025ff032219 */ /* 0x000fe40000011616 */
[----:B------:R-:W-:Y:S02]  /*5f80*/  SHF.R.U32.HI R22, RZ, R97, R28 ;  /* 0x00000061ff167219 */ /* 0x000fe4000001161c */
[----:B------:R-:W-:Y:S01]  /*5f90*/  @P2 SHF.R.U32.HI R7, RZ, R37, R24 ;  /* 0x00000025ff072219 */ /* 0x000fe20000011618 */
[C---:B------:R-:W-:Y:S01]  /*5fa0*/  IMAD R2, R40.reuse, R3, RZ ;  /* 0x0000000328027224 */ /* 0x040fe200078e02ff */
[----:B------:R-:W-:Y:S02]  /*5fb0*/  SEL R5, R43, R22, !P0 ;  /* 0x000000162b057207 */ /* 0x000fe40004000000 */
[----:B------:R-:W-:Y:S01]  /*5fc0*/  SEL R3, R45, R26, !P3 ;  /* 0x0000001a2d037207 */ /* 0x000fe20005800000 */
[----:B------:R-:W-:Y:S01]  /*5fd0*/  IMAD R4, R40, R7, RZ ;  /* 0x0000000728047224 */ /* 0x000fe200078e02ff */
[C---:B------:R-:W-:Y:S01]  /*5fe0*/  ISETP.GE.AND P0, PT, R5.reuse, R2, PT ;  /* 0x000000020500720c */ /* 0x040fe20003f06270 */
[----:B------:R-:W-:Y:S03]  /*5ff0*/  IMAD.HI.U32 R6, R5, R36, RZ ;  /* 0x0000002405067227 */ /* 0x000fe600078e00ff */
[----:B------:R-:W-:Y:S01]  /*6000*/  ISETP.GE.OR P0, PT, R3, R4, P0 ;  /* 0x000000040300720c */ /* 0x000fe20000706670 */
[----:B------:R-:W-:Y:S01]  /*6010*/  IMAD.MOV R4, RZ, RZ, -R3 ;  /* 0x000000ffff047224 */ /* 0x000fe200078e0a03 */
[-C--:B------:R-:W-:Y:S03]  /*6020*/  SHF.R.U32.HI R6, RZ, R37.reuse, R6 ;  /* 0x00000025ff067219 */ /* 0x080fe60000011606 */
[----:B------:R-:W-:Y:S01]  /*6030*/  IMAD R45, R42, R4, R45 ;  /* 0x000000042a2d7224 */ /* 0x000fe200078e022d */
[----:B------:R-:W-:Y:S05]  /*6040*/  SEL R15, R5, R6, !P2 ;  /* 0x00000006050f7207 */ /* 0x000fea0005000000 */
[----:B------:R-:W-:Y:S02]  /*6050*/  IMAD.MOV R6, RZ, RZ, -R15 ;  /* 0x000000ffff067224 */ /* 0x000fe400078e0a0f */
[C---:B------:R-:W-:Y:S04]  /*6060*/  @!P0 IMAD.HI.U32 R2, R3.reuse, R36, RZ ;  /* 0x0000002403028227 */ /* 0x040fe800078e00ff */
[----:B------:R-:W-:Y:S01]  /*6070*/  IMAD R6, R40, R6, R5 ;  /* 0x0000000628067224 */ /* 0x000fe200078e0205 */
[----:B------:R-:W-:Y:S04]  /*6080*/  @!P0 SHF.R.U32.HI R2, RZ, R37, R2 ;  /* 0x00000025ff028219 */ /* 0x000fe80000011602 */
[----:B------:R-:W-:Y:S02]  /*6090*/  @!P0 SEL R0, R3, R2, !P2 ;  /* 0x0000000203008207 */ /* 0x000fe40005000000 */
[----:B------:R-:W-:Y:S02]  /*60a0*/  IADD3 R2, PT, PT, -R5, RZ, RZ ;  /* 0x000000ff05027210 */ /* 0x000fe40007ffe1ff */
[----:B------:R-:W-:Y:S01]  /*60b0*/  @!P0 IADD3 R8, PT, PT, R15, -R0, RZ ;  /* 0x800000000f088210 */ /* 0x000fe20007ffe0ff */
[----:B------:R-:W-:Y:S02]  /*60c0*/  @!P0 IMAD R0, R7, R6, R0 ;  /* 0x0000000607008224 */ /* 0x000fe400078e0200 */
[----:B------:R-:W-:Y:S02]  /*60d0*/  IMAD R43, R38, R2, R43 ;  /* 0x00000002262b7224 */ /* 0x000fe400078e022b */
[----:B------:R-:W-:Y:S02]  /*60e0*/  @!P0 IMAD R5, R8, R40, R3 ;  /* 0x0000002808058224 */ /* 0x000fe400078e0203 */
[----:B------:R-:W-:Y:S04]  /*60f0*/  @!P0 IMAD.MOV.U32 R3, RZ, RZ, R0 ;  /* 0x000000ffff038224 */ /* 0x000fe800078e0000 */
[----:B------:R-:W-:Y:S02]  /*6100*/  IMAD R45, R3, R42, R45 ;  /* 0x0000002a032d7224 */ /* 0x000fe400078e022d */
[----:B------:R-:W-:Y:S07]  /*6110*/  IMAD R43, R5, R38, R43 ;  /* 0x00000026052b7224 */ /* 0x000fee00078e022b */
.L_x_111:
[----:B-1----:R-:W-:Y:S01]  /*6120*/  @!P1 ISETP.NE.AND P0, PT, R10, 0x1, PT ;  /* 0x000000010a00980c */ /* 0x002fe20003f05270 */
[----:B------:R-:W-:Y:S01]  /*6130*/  @!P1 IMAD.HI.U32 R0, R45, R12, RZ ;  /* 0x0000000c2d009227 */ /* 0x000fe200078e00ff */
[----:B------:R-:W-:Y:S01]  /*6140*/  @!P1 ISETP.NE.AND P2, PT, R9, 0x1, PT ;  /* 0x000000010900980c */ /* 0x000fe20003f45270 */
[----:B------:R-:W-:Y:S01]  /*6150*/  ULOP3.LUT UP0, URZ, UR48, 0x1b0, URZ, 0xc0, !UPT ;  /* 0x000001b030ff7892 */ /* 0x000fe2000f80c0ff */
[----:B------:R-:W-:Y:S01]  /*6160*/  R2UR UR42, R21 ;  /* 0x00000000152a72ca */ /* 0x000fe200000e0000 */
[----:B------:R-:W-:Y:S01]  /*6170*/  @!P1 IMAD.HI.U32 R3, R43, R11, RZ ;  /* 0x0000000b2b039227 */ /* 0x000fe200078e00ff */
[----:B------:R-:W-:Y:S02]  /*6180*/  @!P1 SHF.R.U32.HI R0, RZ, R13, R0 ;  /* 0x0000000dff009219 */ /* 0x000fe40000011600 */
[----:B------:R-:W-:Y:S01]  /*6190*/  R2UR UR41, R20 ;  /* 0x00000000142972ca */ /* 0x000fe200000e0000 */
[----:B------:R-:W-:Y:S01]  /*61a0*/  VIADD R112, R112, 0x1 ;  /* 0x0000000170707836 */ /* 0x000fe20000000000 */
[----:B------:R-:W-:Y:S02]  /*61b0*/  @!P1 SHF.R.U32.HI R2, RZ, R14, R3 ;  /* 0x0000000eff029219 */ /* 0x000fe40000011603 */
[----:B------:R-:W-:Y:S02]  /*61c0*/  @!P1 SEL R3, R45, R0, !P2 ;  /* 0x000000002d039207 */ /* 0x000fe40005000000 */
[----:B------:R-:W-:Y:S02]  /*61d0*/  @!P1 SEL R2, R43, R2, !P0 ;  /* 0x000000022b029207 */ /* 0x000fe40004000000 */
[----:B------:R-:W-:Y:S01]  /*61e0*/  @P4 SHF.R.U32.HI R103, RZ, 0x10, R17 ;  /* 0x00000010ff674819 */ /* 0x000fe20000011611 */
[----:B------:R-:W-:Y:S02]  /*61f0*/  USHF.L.U32 UR42, UR42, 0x6, URZ ;  /* 0x000000062a2a7899 */ /* 0x000fe400080006ff */
[----:B------:R-:W-:Y:S02]  /*6200*/  @!P1 IMAD.IADD R0, R2, 0x1, -R3 ;  /* 0x0000000102009824 */ /* 0x000fe400078e0a03 */
[----:B------:R-:W-:Y:S01]  /*6210*/  @!P1 IMAD.IADD R2, R3, 0x1, -R2 ;  /* 0x0000000103029824 */ /* 0x000fe200078e0a02 */
[----:B------:R-:W-:Y:S01]  /*6220*/  USHF.L.U32 UR41, UR41, 0x7, URZ ;  /* 0x0000000729297899 */ /* 0x000fe200080006ff */
[----:B------:R-:W-:Y:S02]  /*6230*/  @!P1 IMAD R45, R0, R9, R45 ;  /* 0x00000009002d9224 */ /* 0x000fe400078e022d */
[----:B------:R-:W-:Y:S01]  /*6240*/  @!P1 IMAD R43, R2, R10, R43 ;  /* 0x0000000a022b9224 */ /* 0x000fe200078e022b */
[----:B------:R-:W-:Y:S08]  /*6250*/  BRA.U !UP0, `(.L_x_112) ;  /* 0x0000000108407547 */ /* 0x000ff0000b800000 */
[----:B------:R-:W1:Y:S01]  /*6260*/  LDCU.64 UR8, c[0x4][0x80] ;  /* 0x01001000ff0877ac */ /* 0x000e620008000a00 */
[----:B------:R-:W-:Y:S01]  /*6270*/  MOV R3, 0x0 ;  /* 0x0000000000037802 */ /* 0x000fe20000000f00 */
[----:B------:R-:W-:Y:S02]  /*6280*/  HFMA2 R12, -RZ, RZ, 0, 5.9604644775390625e-08 ;  /* 0x00000001ff0c7431 */ /* 0x000fe400000001ff */
[----:B------:R-:W-:Y:S02]  /*6290*/  IMAD.MOV.U32 R8, RZ, RZ, 0x70 ;  /* 0x00000070ff087424 */ /* 0x000fe400078e00ff */
[----:B------:R-:W-:Y:S01]  /*62a0*/  IMAD.MOV.U32 R13, RZ, RZ, RZ ;  /* 0x000000ffff0d7224 */ /* 0x000fe200078e00ff */
[----:B------:R-:W2:Y:S01]  /*62b0*/  LDCU.64 UR6, c[0x4][0x88] ;  /* 0x01001100ff0677ac */ /* 0x000ea20008000a00 */
[----:B------:R-:W3:Y:S01]  /*62c0*/  LDC.64 R2, c[0x4][R3] ;  /* 0x0100000003027b82 */ /* 0x000ee20000000a00 */
[----:B------:R-:W4:Y:S01]  /*62d0*/  LDCU.64 UR4, c[0x4][0x8] ;  /* 0x01000100ff0477ac */ /* 0x000f220008000a00 */
[----:B-1----:R-:W-:Y:S01]  /*62e0*/  MOV R5, UR9 ;  /* 0x0000000900057c02 */ /* 0x002fe20008000f00 */
[----:B------:R-:W-:Y:S01]  /*62f0*/  IMAD.U32 R4, RZ, RZ, UR8 ;  /* 0x00000008ff047e24 */ /* 0x000fe2000f8e00ff */
[----:B--2---:R-:W-:Y:S01]  /*6300*/  MOV R7, UR7 ;  /* 0x0000000700077c02 */ /* 0x004fe20008000f00 */
[----:B------:R-:W-:Y:S01]  /*6310*/  IMAD.U32 R6, RZ, RZ, UR6 ;  /* 0x00000006ff067e24 */ /* 0x000fe2000f8e00ff */
[----:B----4-:R-:W-:Y:S01]  /*6320*/  MOV R11, UR5 ;  /* 0x00000005000b7c02 */ /* 0x010fe20008000f00 */
[----:B------:R-:W-:Y:S02]  /*6330*/  IMAD.U32 R10, RZ, RZ, UR4 ;  /* 0x00000004ff0a7e24 */ /* 0x000fe4000f8e00ff */
[----:B------:R-:W-:Y:S07]  /*6340*/  LEPC R20, `(.L_x_112) ;  /* 0x000000001014794e */ /* 0x000fee0000000000 */
[----:B---3-5:R-:W-:Y:S05]  /*6350*/  CALL.ABS.NOINC R2 ;  /* 0x0000000002007343 */ /* 0x028fea0003c00000 */
.L_x_112:
[----:B------:R-:W-:Y:S01]  /*6360*/  LOP3.LUT P0, RZ, R109, 0x1b0, RZ, 0xc0, !PT ;  /* 0x000001b06dff7812 */ /* 0x000fe2000780c0ff */
[----:B------:R-:W-:Y:S11]  /*6370*/  BSSY.RECONVERGENT B6, `(.L_x_113) ;  /* 0x0000013000067945 */ /* 0x000ff60003800200 */
[----:B------:R-:W-:Y:S01]  /*6380*/  @!UPT UIADD3 URZ, UPT, UPT, URZ, URZ, URZ ;  /* 0x000000fffffff290 */ /* 0x000fe2000fffe0ff */
[----:B------:R-:W-:Y:S05]  /*6390*/  @!P0 BRA `(.L_x_114) ;  /* 0x0000000000408947 */ /* 0x000fea0003800000 */
        /* <DEDUP_REMOVED lines=16> */
.L_x_114:
[----:B------:R-:W-:Y:S05]  /*64a0*/  BSYNC.RECONVERGENT B6 ;  /* 0x0000000000067941 */ /* 0x000fea0003800200 */
.L_x_113:
[----:B------:R-:W-:Y:S01]  /*64b0*/  ISETP.NE.U32.AND P4, PT, R90, RZ, PT ;  /* 0x000000ff5a00720c */ /* 0x000fe20003f85070 */
[----:B------:R-:W-:Y:S01]  /*64c0*/  UISETP.NE.AND UP2, UPT, UR50, URZ, UPT ;  /* 0x000000ff3200728c */ /* 0x000fe2000bf45270 */
[----:B------:R-:W-:Y:S01]  /*64d0*/  ISETP.NE.U32.AND P2, PT, RZ, UR38, PT ;  /* 0x00000026ff007c0c */ /* 0x000fe2000bf45070 */
[----:B------:R-:W-:Y:S01]  /*64e0*/  UISETP.NE.U32.AND UP1, UPT, UR44, URZ, UPT ;  /* 0x000000ff2c00728c */ /* 0x000fe2000bf25070 */
[----:B------:R-:W-:Y:S01]  /*64f0*/  ISETP.NE.AND.EX P4, PT, R91, RZ, PT, P4 ;  /* 0x000000ff5b00720c */ /* 0x000fe20003f85340 */
[----:B------:R-:W-:Y:S01]  /*6500*/  UPLOP3.LUT UP0, UPT, UPT, UPT, UPT, 0x40, 0x4 ;  /* 0x000000000004789c */ /* 0x000fe20003f0e870 */
[----:B------:R-:W-:Y:S01]  /*6510*/  ISETP.NE.AND.EX P2, PT, RZ, UR39, PT, P2 ;  /* 0x00000027ff007c0c */ /* 0x000fe2000bf45320 */
[----:B------:R-:W-:Y:S01]  /*6520*/  UISETP.NE.AND.EX UP1, UPT, UR45, URZ, UPT, UP1 ;  /* 0x000000ff2d00728c */ /* 0x000fe2000bf25310 */
[----:B------:R-:W-:Y:S04]  /*6530*/  PLOP3.LUT P1, PT, PT, PT, UP2, 0x80, 0x8 ;  /* 0x000000000008781c */ /* 0x000fe80003f2f028 */
[----:B------:R-:W-:Y:S06]  /*6540*/  @UP2 UPLOP3.LUT UP0, UPT, UPT, UPT, UP1, 0x80, 0x8 ;  /* 0x000000000008289c */ /* 0x000fec0003f0f010 */
[----:B------:R-:W-:Y:S01]  /*6550*/  PLOP3.LUT P0, PT, PT, PT, UP0, 0x80, 0x8 ;  /* 0x000000000008781c */ /* 0x000fe20003f0f008 */
[----:B------:R-:W-:Y:S01]  /*6560*/  @!UPT UIADD3 URZ, UPT, UPT, URZ, URZ, URZ ;  /* 0x000000fffffff290 */ /* 0x000fe2000fffe0ff */
[----:B------:R-:W-:Y:S11]  /*6570*/  BRA.U !UP1, `(.L_x_115) ;  /* 0x0000000109387547 */ /* 0x000ff6000b800000 */
[----:B------:R-:W-:Y:S01]  /*6580*/  UISETP.NE.U32.AND UP0, UPT, UR38, URZ, UPT ;  /* 0x000000ff2600728c */ /* 0x000fe2000bf05070 */
[----:B------:R-:W-:Y:S02]  /*6590*/  HFMA2 R0, -RZ, RZ, 0, 5.9604644775390625e-08 ;  /* 0x00000001ff007431 */ /* 0x000fe400000001ff */
[----:B------:R-:W-:Y:S01]  /*65a0*/  IMAD.MOV.U32 R95, RZ, RZ, 0x1 ;  /* 0x00000001ff5f7424 */ /* 0x000fe200078e00ff */
[----:B------:R-:W-:Y:S06]  /*65b0*/  UISETP.NE.AND.EX UP0, UPT, UR39, URZ, UPT, UP0 ;  /* 0x000000ff2700728c */ /* 0x000fec000bf05300 */
[----:B------:R-:W-:Y:S05]  /*65c0*/  PLOP3.LUT P3, PT, PT, PT, UP0, 0x80, 0x8 ;  /* 0x000000000008781c */ /* 0x000fea0003f6f008 */
[----:B------:R-:W1:Y:S01]  /*65d0*/  @UP0 LDCU.64 UR6, c[0x0][0x888] ;  /* 0x00011100ff0607ac */ /* 0x000e620008000a00 */
[----:B------:R-:W-:Y:S07]  /*65e0*/  @UP0 UIMAD UR4, UR36, UR44, URZ ;  /* 0x0000002c240402a4 */ /* 0x000fee000f8e02ff */
[----:B------:R-:W-:Y:S01]  /*65f0*/  @!P3 PRMT R95, R0, 0x7610, R95 ;  /* 0x00007610005fb816 */ /* 0x000fe2000000005f */
[----:B-1----:R-:W-:Y:S03]  /*6600*/  @UP0 UIMAD.WIDE UR6, UR4, 0x4, UR6 ;  /* 0x00000004040608a5 */ /* 0x002fe6000f8e0206 */
[----:B------:R-:W1:Y:S03]  /*6610*/  @!UP0 LDCU UR4, c[0x0][0x880] ;  /* 0x00011000ff0487ac */ /* 0x000e660008000800 */
[----:B------:R-:W-:Y:S01]  /*6620*/  IMAD.U32 R2, RZ, RZ, UR6 ;  /* 0x00000006ff027e24 */ /* 0x000fe2000f8e00ff */
[----:B------:R-:W-:Y:S05]  /*6630*/  MOV R3, UR7 ;  /* 0x0000000700037c02 */ /* 0x000fea0008000f00 */
[----:B-----5:R2:W5:Y:S02]  /*6640*/  @P3 LDG.E R49, desc[UR46][R2.64] ;  /* 0x0000002e02313981 */ /* 0x020564000c1e1900 */
[----:B-12---:R-:W-:Y:S02]  /*6650*/  @!P3 IMAD.U32 R49, RZ, RZ, UR4 ;  /* 0x00000004ff31be24 */ /* 0x006fe4000f8e00ff */
.L_x_115:
[----:B------:R-:W-:Y:S05]  /*6660*/  @!P4 BRA `(.L_x_116) ;  /* 0x000000000020c947 */ /* 0x000fea0003800000 */
[----:B------:R-:W-:Y:S04]  /*6670*/  ISETP.NE.U32.AND P3, PT, R88, RZ, PT ;  /* 0x000000ff5800720c */ /* 0x000fe80003f65070 */
[----:B------:R-:W-:Y:S11]  /*6680*/  ISETP.NE.AND.EX P3, PT, R89, RZ, PT, P3 ;  /* 0x000000ff5900720c */ /* 0x000ff60003f65330 */
[----:B------:R-:W-:Y:S02]  /*6690*/  @!UPT UIADD3 URZ, UPT, UPT, URZ, URZ, URZ ;  /* 0x000000fffffff290 */ /* 0x000fe4000fffe0ff */
[----:B------:R-:W1:Y:S01]  /*66a0*/  @P3 LDC.64 R2, c[0x0][0x8a8] ;  /* 0x00022a00ff023b82 */ /* 0x000e620000000a00 */
[----:B------:R-:W-:Y:S04]  /*66b0*/  @P3 IMAD R0, R90, UR36, RZ ;  /* 0x000000245a003c24 */ /* 0x000fe8000f8e02ff */
[----:B-1----:R-:W-:Y:S05]  /*66c0*/  @P3 IMAD.WIDE R2, R0, 0x4, R2 ;  /* 0x0000000400023825 */ /* 0x002fea00078e0202 */
[----:B-----5:R1:W5:Y:S02]  /*66d0*/  @P3 LDG.E R47, desc[UR46][R2.64] ;  /* 0x0000002e022f3981 */ /* 0x020364000c1e1900 */
[----:B-1----:R-:W2:Y:S02]  /*66e0*/  @!P3 LDC R47, c[0x0][0x8a0] ;  /* 0x00022800ff2fbb82 */ /* 0x002ea40000000800 */
.L_x_116:
[----:B-----5:R-:W-:Y:S01]  /*66f0*/  FSETP.NEU.AND P4, PT, R49, RZ, PT ;  /* 0x000000ff3100720b */ /* 0x020fe20003f8d000 */
[----:B------:R-:W-:Y:S01]  /*6700*/  BSSY B1, `(.L_x_117) ;  /* 0x0000042000017945 */ /* 0x000fe20003800000 */
[----:B------:R-:W-:Y:S01]  /*6710*/  SEL R7, RZ, 0xffffffff, P2 ;  /* 0xffffffffff077807 */ /* 0x000fe20001000000 */
[----:B------:R-:W-:Y:S01]  /*6720*/  IMAD.MOV.U32 R115, RZ, RZ, 0x1 ;  /* 0x00000001ff737424 */ /* 0x000fe200078e00ff */
[----:B------:R-:W-:Y:S02]  /*6730*/  LOP3.LUT P3, RZ, R95, 0xff, RZ, 0xc0, !PT ;  /* 0x000000ff5fff7812 */ /* 0x000fe4000786c0ff */
[----:B------:R-:W-:Y:S02]  /*6740*/  CS2R R86, SRZ ;  /* 0x0000000000567805 */ /* 0x000fe4000001ff00 */
[----:B------:R-:W-:Y:S02]  /*6750*/  @P1 SEL R4, RZ, 0xffffffff, P4 ;  /* 0xffffffffff041807 */ /* 0x000fe40002000000 */
[----:B------:R-:W-:Y:S02]  /*6760*/  CS2R R84, SRZ ;  /* 0x0000000000547805 */ /* 0x000fe4000001ff00 */
[----:B------:R-:W-:Y:S02]  /*6770*/  LEA R0, R105, UR49, 0x3 ;  /* 0x0000003169007c11 */ /* 0x000fe4000f8e18ff */
[----:B------:R-:W-:Y:S02]  /*6780*/  CS2R R82, SRZ ;  /* 0x0000000000527805 */ /* 0x000fe4000001ff00 */
[----:B------:R-:W-:Y:S02]  /*6790*/  @P0 SEL R4, R7, R4, !P3 ;  /* 0x0000000407040207 */ /* 0x000fe40005800000 */
[----:B------:R-:W-:Y:S02]  /*67a0*/  CS2R R80, SRZ ;  /* 0x0000000000507805 */ /* 0x000fe4000001ff00 */
[----:B------:R-:W-:Y:S02]  /*67b0*/  LEA R113, R44, UR49, 0x3 ;  /* 0x000000312c717c11 */ /* 0x000fe4000f8e18ff */
[----:B------:R-:W-:Y:S02]  /*67c0*/  @P1 LOP3.LUT R4, R4, 0x1, RZ, 0xc0, !PT ;  /* 0x0000000104041812 */ /* 0x000fe400078ec0ff */
[----:B------:R-:W-:Y:S02]  /*67d0*/  SHF.L.U32 R2, R107, 0x1f, RZ ;  /* 0x0000001f6b027819 */ /* 0x000fe400000006ff */
[----:B------:R-:W-:Y:S02]  /*67e0*/  ISETP.NE.U32.OR P6, PT, R4, 0x1, !P1 ;  /* 0x000000010400780c */ /* 0x000fe40004fc5470 */
[----:B------:R-:W-:Y:S02]  /*67f0*/  PLOP3.LUT P2, PT, PT, PT, UP1, 0x80, 0x8 ;  /* 0x000000000008781c */ /* 0x000fe40003f4f018 */
[----:B------:R-:W-:Y:S02]  /*6800*/  LEA.HI R5, R44, R44, RZ, 0x1 ;  /* 0x0000002c2c057211 */ /* 0x000fe400078f08ff */
[----:B------:R-:W-:Y:S02]  /*6810*/  SEL R4, RZ, 0xffffffff, P4 ;  /* 0xffffffffff047807 */ /* 0x000fe40002000000 */
[----:B------:R-:W-:Y:S01]  /*6820*/  P2R R114, PR, RZ, 0x40 ;  /* 0x00000040ff727803 */ /* 0x000fe20000000000 */
[C---:B------:R-:W-:Y:S01]  /*6830*/  IMAD.SHL.U32 R3, R5.reuse, 0x40, RZ ;  /* 0x0000004005037824 */ /* 0x040fe200078e00ff */
[----:B------:R-:W-:Y:S03]  /*6840*/  LOP3.LUT R5, R5, 0xffe, RZ, 0xc0, !PT ;  /* 0x00000ffe05057812 */ /* 0x000fe600078ec0ff */
[----:B------:R-:W-:Y:S02]  /*6850*/  @P6 SHF.L.U32 R9, R104, 0x1f, RZ ;  /* 0x0000001f68096819 */ /* 0x000fe400000006ff */
[----:B------:R-:W-:Y:S01]  /*6860*/  @P2 SEL R4, R7, R4, !P3 ;  /* 0x0000000407042207 */ /* 0x000fe20005800000 */
[----:B------:R-:W-:Y:S01]  /*6870*/  IMAD.IADD R48, R44, 0x1, -R5 ;  /* 0x000000012c307824 */ /* 0x000fe200078e0a05 */
[----:B------:R-:W1:Y:S01]  /*6880*/  @P6 SYNCS.PHASECHK.TRANS64.TRYWAIT P1, [R0+URZ+0x220], R9 ;  /* 0x00022009000065a7 */ /* 0x000e6200080211ff */
[----:B------:R-:W-:Y:S02]  /*6890*/  LOP3.LUT R3, R3, 0xffffff80, RZ, 0xc0, !PT ;  /* 0xffffff8003037812 */ /* 0x000fe400078ec0ff */
[----:B------:R-:W-:Y:S03]  /*68a0*/  LOP3.LUT R4, R4, 0x1, RZ, 0xc0, !PT ;  /* 0x0000000104047812 */ /* 0x000fe600078ec0ff */
[----:B------:R-:W-:Y:S01]  /*68b0*/  IMAD.IADD R3, R46, 0x1, R3 ;  /* 0x000000012e037824 */ /* 0x000fe200078e0203 */
[----:B------:R-:W-:Y:S03]  /*68c0*/  ISETP.NE.U32.AND P5, PT, R4, 0x1, PT ;  /* 0x000000010400780c */ /* 0x000fe60003fa5070 */
[----:B------:R-:W-:Y:S01]  /*68d0*/  IMAD R48, R48, 0x100000, R3 ;  /* 0x0010000030307824 */ /* 0x000fe200078e0203 */
[----:B------:R-:W-:Y:S01]  /*68e0*/  P2R R124, PR, RZ, 0x20 ;  /* 0x00000020ff7c7803 */ /* 0x000fe20000000000 */
[----:B------:R3:W4:Y:S01]  /*68f0*/  SYNCS.PHASECHK.TRANS64.TRYWAIT P0, [R113+URZ+0x270], R2 ;  /* 0x00027002710075a7 */ /* 0x00072200080011ff */
[----:B-1----:R-:W-:Y:S01]  /*6900*/  @P6 SEL R115, RZ, 0x1, !P1 ;  /* 0x00000001ff736807 */ /* 0x002fe20004800000 */
[----:B---3--:R-:W-:Y:S06]  /*6910*/  @!P6 BRA `(.L_x_118) ;  /* 0x000000000080e947 */ /* 0x008fec0003800000 */
[----:B------:R-:W-:Y:S01]  /*6920*/  @P5 IMAD R5, R105, 0x1000, R100 ;  /* 0x0000100069055824 */ /* 0x000fe200078e0264 */
[----:B------:R-:W-:Y:S01]  /*6930*/  ISETP.NE.AND P1, PT, R115, RZ, PT ;  /* 0x000000ff7300720c */ /* 0x000fe20003f25270 */
[----:B------:R-:W-:Y:S01]  /*6940*/  BSSY B0, `(.L_x_119) ;  /* 0x000000b000007945 */ /* 0x000fe20003800000 */
[----:B------:R-:W-:Y:S01]  /*6950*/  CS2R R82, SRZ ;  /* 0x0000000000527805 */ /* 0x000fe2000001ff00 */
[----:B------:R-:W-:Y:S01]  /*6960*/  @P5 VIADD R4, R5, UR49 ;  /* 0x0000003105045c36 */ /* 0x000fe20008000000 */
[----:B------:R-:W-:Y:S02]  /*6970*/  CS2R R80, SRZ ;  /* 0x0000000000507805 */ /* 0x000fe4000001ff00 */
[----:B------:R-:W-:Y:S02]  /*6980*/  CS2R R86, SRZ ;  /* 0x0000000000567805 */ /* 0x000fe4000001ff00 */
[----:B------:R-:W-:Y:S01]  /*6990*/  CS2R R84, SRZ ;  /* 0x0000000000547805 */ /* 0x000fe2000001ff00 */
[----:B------:R-:W-:Y:S04]  /*69a0*/  @P5 IMAD R4, R108, -0x10, R4 ;  /* 0xfffffff06c045824 */ /* 0x000fe800078e0204 */
[----:B------:R-:W-:Y:S05]  /*69b0*/  @P1 BRA `(.L_x_120) ;  /* 0x00000000000c1947 */ /* 0x000fea0003800000 */
[----:B------:R-:W-:Y:S04]  /*69c0*/  SHF.L.U32 R3, R104, 0x1f, RZ ;  /* 0x0000001f68037819 */ /* 0x000fe800000006ff */
[----:B------:R-:W1:Y:S02]  /*69d0*/  SYNCS.PHASECHK.TRANS64.TRYWAIT P1, [R0+URZ+0x220], R3 ;  /* 0x00022003000075a7 */ /* 0x000e6400080211ff */
[----:B-1----:R-:W-:Y:S05]  /*69e0*/  @!P1 BRA `(.L_x_121) ;  /* 0x0000002c00c09947 */ /* 0x002fea0003800000 */
.L_x_120:
[----:B------:R-:W-:Y:S05]  /*69f0*/  BSYNC B0 ;  /* 0x0000000000007941 */ /* 0x000fea0003800000 */
.L_x_119:
[----:B------:R-:W-:Y:S01]  /*6a00*/  ISETP.NE.AND P1, PT, R124, RZ, PT ;  /* 0x000000ff7c00720c */ /* 0x000fe20003f25270 */
[----:B-1----:R-:W-:Y:S02]  /*6a10*/  VIADD R3, R0, 0x230 ;  /* 0x0000023000037836 */ /* 0x002fe40000000000 */
[----:B------:R-:W-:Y:S02]  /*6a20*/  IMAD.U32 R0, RZ, RZ, UR37 ;  /* 0x00000025ff007e24 */ /* 0x000fe4000f8e00ff */
[----:B------:R-:W-:Y:S03]  /*6a30*/  VIADD R105, R105, 0x1 ;  /* 0x0000000169697836 */ /* 0x000fe60000000000 */
[----:B------:R-:W-:Y:S05]  /*6a40*/  PRMT R0, R0, 0x654, R3 ;  /* 0x0000065400007816 */ /* 0x000fea0000000003 */
[----:B------:R1:W3:Y:S04]  /*6a50*/  @P1 LDS.128 R80, [R5+UR49+0x400] ;  /* 0x0004003105501984 */ /* 0x0002e80008000c00 */
[----:B------:R1:W1:Y:S01]  /*6a60*/  @P1 LDS.128 R84, [R4+0x410] ;  /* 0x0004100004541984 */ /* 0x0002620000000c00 */
[C---:B------:R-:W-:Y:S01]  /*6a70*/  ISETP.NE.AND P1, PT, R105.reuse, 0x2, PT ;  /* 0x000000026900780c */ /* 0x040fe20003f25270 */
[----:B------:R-:W-:Y:S01]  /*6a80*/  @!PT LDS RZ, [RZ] ;  /* 0x00000000fffff984 */ /* 0x000fe20000000800 */
[----:B------:R-:W-:Y:S01]  /*6a90*/  @!PT LDS RZ, [RZ] ;  /* 0x00000000fffff984 */ /* 0x000fe20000000800 */
[----:B------:R-:W-:Y:S01]  /*6aa0*/  @!PT LDS RZ, [RZ] ;  /* 0x00000000fffff984 */ /* 0x000fe20000000800 */
[----:B------:R-:W-:Y:S01]  /*6ab0*/  @!PT LDS RZ, [RZ] ;  /* 0x00000000fffff984 */ /* 0x000fe20000000800 */
[----:B------:R5:W-:Y:S06]  /*6ac0*/  MEMBAR.ALL.CTA ;  /* 0x0000000000007992 */ /* 0x000bec0000008000 */
[----:B-----5:R-:W5:Y:S01]  /*6ad0*/  FENCE.VIEW.ASYNC.S ;  /* 0x00000000000073c6 */ /* 0x020f620000000000 */
[----:B------:R-:W-:Y:S02]  /*6ae0*/  SEL R3, RZ, 0x1, P1 ;  /* 0x00000001ff037807 */ /* 0x000fe40000800000 */
[----:B------:R-:W-:Y:S02]  /*6af0*/  SEL R105, R105, RZ, P1 ;  /* 0x000000ff69697207 */ /* 0x000fe40000800000 */
[----:B------:R-:W-:Y:S01]  /*6b00*/  LOP3.LUT R104, R104, R3, RZ, 0x3c, !PT ;  /* 0x0000000368687212 */ /* 0x000fe200078e3cff */
[----:B-----5:R1:W-:Y:S06]  /*6b10*/  SYNCS.ARRIVE.TRANS64.RED.A1T0 RZ, [R0+URZ], RZ ;  /* 0x000000ff00ff79a7 */ /* 0x0203ec00081004ff */
.L_x_118:
[----:B------:R-:W-:Y:S05]  /*6b20*/  BSYNC B1 ;  /* 0x0000000000017941 */ /* 0x000fea0003800000 */
.L_x_117:
[----:B-1----:R-:W-:Y:S04]  /*6b30*/  SHF.R.U32.HI R0, RZ, 0x15, R48 ;  /* 0x00000015ff007819 */ /* 0x002fe80000011630 */
[----:B------:R-:W-:Y:S01]  /*6b40*/  LOP3.LUT P1, RZ, R0, 0x3, R101, 0x48, !PT ;  /* 0x0000000300ff7812 */ /* 0x000fe20007824865 */
[----:B------:R-:W-:Y:S01]  /*6b50*/  @!UPT UIADD3 URZ, UPT, UPT, URZ, URZ, URZ ;  /* 0x000000fffffff290 */ /* 0x000fe2000fffe0ff */
[----:B----4-:R-:W-:Y:S11]  /*6b60*/  @P0 BRA `(.L_x_122) ;  /* 0x0000000000080947 */ /* 0x010ff60003800000 */
[----:B------:R-:W1:Y:S02]  /*6b70*/  SYNCS.PHASECHK.TRANS64.TRYWAIT P0, [R113+URZ+0x270], R2 ;  /* 0x00027002710075a7 */ /* 0x000e6400080011ff */
[----:B-1----:R-:W-:Y:S05]  /*6b80*/  @!P0 BRA `(.L_x_123) ;  /* 0x0000002c006c8947 */ /* 0x002fea0003800000 */
.L_x_122:
[----:B------:R-:W-:Y:S05]  /*6b90*/  @!P1 BRA `(.L_x_124) ;  /* 0x0000000000409947 */ /* 0x000fea0003800000 */
[----:B------:R-:W4:Y:S01]  /*6ba0*/  LDCU.64 UR8, c[0x4][0x70] ;  /* 0x01000e00ff0877ac */ /* 0x000f220008000a00 */
[----:B------:R-:W-:Y:S01]  /*6bb0*/  MOV R3, 0x0 ;  /* 0x0000000000037802 */ /* 0x000fe20000000f00 */
[----:B------:R-:W-:Y:S02]  /*6bc0*/  HFMA2 R12, -RZ, RZ, 0, 5.9604644775390625e-08 ;  /* 0x00000001ff0c7431 */ /* 0x000fe400000001ff */
[----:B------:R-:W-:Y:S02]  /*6bd0*/  IMAD.MOV.U32 R8, RZ, RZ, 0x192 ;  /* 0x00000192ff087424 */ /* 0x000fe400078e00ff */
[----:B------:R-:W-:Y:S01]  /*6be0*/  IMAD.MOV.U32 R13, RZ, RZ, RZ ;  /* 0x000000ffff0d7224 */ /* 0x000fe200078e00ff */
[----:B------:R-:W5:Y:S01]  /*6bf0*/  LDCU.64 UR6, c[0x4][0x78] ;  /* 0x01000f00ff0677ac */ /* 0x000f620008000a00 */
[----:B-1----:R-:W1:Y:S01]  /*6c00*/  LDC.64 R2, c[0x4][R3] ;  /* 0x0100000003027b82 */ /* 0x002e620000000a00 */
[----:B------:R-:W2:Y:S01]  /*6c10*/  LDCU.64 UR4, c[0x4][0x10] ;  /* 0x01000200ff0477ac */ /* 0x000ea20008000a00 */
[----:B----4-:R-:W-:Y:S01]  /*6c20*/  MOV R5, UR9 ;  /* 0x0000000900057c02 */ /* 0x010fe20008000f00 */
[----:B------:R-:W-:Y:S01]  /*6c30*/  IMAD.U32 R4, RZ, RZ, UR8 ;  /* 0x00000008ff047e24 */ /* 0x000fe2000f8e00ff */
[----:B-----5:R-:W-:Y:S01]  /*6c40*/  MOV R7, UR7 ;  /* 0x0000000700077c02 */ /* 0x020fe20008000f00 */
[----:B------:R-:W-:Y:S01]  /*6c50*/  IMAD.U32 R6, RZ, RZ, UR6 ;  /* 0x00000006ff067e24 */ /* 0x000fe2000f8e00ff */
[----:B--2---:R-:W-:Y:S01]  /*6c60*/  MOV R11, UR5 ;  /* 0x00000005000b7c02 */ /* 0x004fe20008000f00 */
[----:B------:R-:W-:Y:S02]  /*6c70*/  IMAD.U32 R10, RZ, RZ, UR4 ;  /* 0x00000004ff0a7e24 */ /* 0x000fe4000f8e00ff */
[----:B------:R-:W-:Y:S07]  /*6c80*/  LEPC R20, `(.L_x_124) ;  /* 0x000000001014794e */ /* 0x000fee0000000000 */
[----:B-1-3--:R-:W-:Y:S05]  /*6c90*/  CALL.ABS.NOINC R2 ;  /* 0x0000000002007343 */ /* 0x00afea0003c00000 */
.L_x_124:
[-C--:B---3--:R-:W-:Y:S01]  /*6ca0*/  F2FP.F16.E4M3.UNPACK_B R51, R80.reuse ;  /* 0x00000050ff33723e */ /* 0x088fe200020006ff */
[----:B------:R-:W-:Y:S05]  /*6cb0*/  WARPSYNC.ALL ;  /* 0x0000000000007948 */ /* 0x000fea0003800000 */
[----:B------:R-:W-:Y:S01]  /*6cc0*/  R2UR UR4, R48 ;  /* 0x00000000300472ca */ /* 0x000fe200000e0000 */
[--C-:B------:R-:W-:Y:S01]  /*6cd0*/  HADD2.F32 R50, -RZ, R51.reuse.H0_H0 ;  /* 0x20000033ff327230 */ /* 0x100fe20000004100 */
[----:B------:R-:W-:Y:S01]  /*6ce0*/  F2FP.F16.E4M3.UNPACK_B R53, R80.H1 ;  /* 0x00000050ff35723e */ /* 0x000fe200030006ff */
[----:B------:R-:W-:Y:S01]  /*6cf0*/  HADD2.F32 R51, -RZ, R51.H1_H1 ;  /* 0x30000033ff337230 */ /* 0x000fe20000004100 */
[-C--:B------:R-:W-:Y:S01]  /*6d00*/  F2FP.F16.E4M3.UNPACK_B R55, R81.reuse ;  /* 0x00000051ff37723e */ /* 0x080fe200020006ff */
[----:B------:R-:W-:Y:S01]  /*6d10*/  BSSY.RECONVERGENT B0, `(.L_x_125) ;  /* 0x0000099000007945 */ /* 0x000fe20003800200 */
[----:B------:R-:W-:Y:S01]  /*6d20*/  F2FP.F16.E4M3.UNPACK_B R57, R81.H1 ;  /* 0x00000051ff39723e */ /* 0x000fe200030006ff */
[--C-:B------:R-:W-:Y:S01]  /*6d30*/  HADD2.F32 R52, -RZ, R53.reuse.H0_H0 ;  /* 0x20000035ff347230 */ /* 0x100fe20000004100 */
[-C--:B------:R-:W-:Y:S01]  /*6d40*/  F2FP.F16.E4M3.UNPACK_B R59, R82.reuse ;  /* 0x00000052ff3b723e */ /* 0x080fe200020006ff */
[----:B------:R-:W-:Y:S01]  /*6d50*/  HADD2.F32 R54, -RZ, R53.H1_H1 ;  /* 0x30000035ff367230 */ /* 0x000fe20000004100 */
[----:B------:R-:W-:Y:S01]  /*6d60*/  F2FP.F16.E4M3.UNPACK_B R61, R82.H1 ;  /* 0x00000052ff3d723e */ /* 0x000fe200030006ff */
[--C-:B------:R-:W-:Y:S01]  /*6d70*/  HADD2.F32 R53, -RZ, R55.reuse.H0_H0 ;  /* 0x20000037ff357230 */ /* 0x100fe20000004100 */
[-C--:B------:R-:W-:Y:S01]  /*6d80*/  F2FP.F16.E4M3.UNPACK_B R63, R83.reuse ;  /* 0x00000053ff3f723e */ /* 0x080fe200020006ff */
[----:B------:R-:W-:Y:S01]  /*6d90*/  LDTM.16dp32bit_t0_t15.x32 R4, tmem[UR4] ;  /* 0x00000004000479ee */ /* 0x000fe20008a80000 */
[----:B------:R-:W2:Y:S01]  /*6da0*/  LDTM.16dp32bit_t16_t31.x32 R4, tmem[UR4+0x20] ;  /* 0x00002004000479ee */ /* 0x000ea20008aa0000 */
[----:B------:R-:W-:Y:S01]  /*6db0*/  SHF.L.U32 R125, R102, 0x4, RZ ;  /* 0x00000004667d7819 */ /* 0x000fe200000006ff */
[----:B------:R-:W-:Y:S01]  /*6dc0*/  HADD2.F32 R56, -RZ, R55.H1_H1 ;  /* 0x30000037ff387230 */ /* 0x000fe20000004100 */
[----:B------:R-:W-:Y:S01]  /*6dd0*/  ISETP.NE.AND P6, PT, R114, RZ, PT ;  /* 0x000000ff7200720c */ /* 0x000fe20003fc5270 */
[----:B------:R-:W-:Y:S01]  /*6de0*/  HADD2.F32 R60, -RZ, R59.H1_H1 ;  /* 0x3000003bff3c7230 */ /* 0x000fe20000004100 */
[----:B------:R-:W-:Y:S01]  /*6df0*/  IADD3 R114, PT, PT, R100, UR49, RZ ;  /* 0x0000003164727c10 */ /* 0x000fe2000fffe0ff */
[----:B------:R-:W-:Y:S01]  /*6e00*/  HADD2.F32 R64, -RZ, R63.H1_H1 ;  /* 0x3000003fff407230 */ /* 0x000fe20000004100 */
[----:B------:R-:W-:Y:S01]  /*6e10*/  F2FP.F16.E4M3.UNPACK_B R65, R83.H1 ;  /* 0x00000053ff41723e */ /* 0x000fe200030006ff */
[--C-:B------:R-:W-:Y:S01]  /*6e20*/  HADD2.F32 R55, -RZ, R57.reuse.H0_H0 ;  /* 0x20000039ff377230 */ /* 0x100fe20000004100 */
[----:B------:R-:W-:Y:S01]  /*6e30*/  IADD3 R114, PT, PT, R114, R125, RZ ;  /* 0x0000007d72727210 */ /* 0x000fe20007ffe0ff */
[----:B------:R-:W-:Y:S01]  /*6e40*/  HADD2.F32 R58, -RZ, R57.H1_H1 ;  /* 0x30000039ff3a7230 */ /* 0x000fe20000004100 */
[-C--:B------:R-:W-:Y:S01]  /*6e50*/  F2FP.F16.E4M3.UNPACK_B R67, R84.reuse ;  /* 0x00000054ff43723e */ /* 0x080fe200020006ff */
[----:B------:R-:W-:Y:S01]  /*6e60*/  HADD2.F32 R57, -RZ, R59.H0_H0 ;  /* 0x2000003bff397230 */ /* 0x000fe20000004100 */
[----:B------:R-:W-:Y:S01]  /*6e70*/  F2FP.F16.E4M3.UNPACK_B R69, R84.H1 ;  /* 0x00000054ff45723e */ /* 0x000fe200030006ff */
[----:B------:R-:W-:Y:S01]  /*6e80*/  HADD2.F32 R59, -RZ, R61.H0_H0 ;  /* 0x2000003dff3b7230 */ /* 0x000fe20000004100 */
[-C--:B------:R-:W-:Y:S01]  /*6e90*/  F2FP.F16.E4M3.UNPACK_B R71, R85.reuse ;  /* 0x00000055ff47723e */ /* 0x080fe200020006ff */
[----:B------:R-:W-:Y:S01]  /*6ea0*/  HADD2.F32 R68, -RZ, R67.H1_H1 ;  /* 0x30000043ff447230 */ /* 0x000fe20000004100 */
[----:B------:R-:W-:Y:S01]  /*6eb0*/  F2FP.F16.E4M3.UNPACK_B R73, R85.H1 ;  /* 0x00000055ff49723e */ /* 0x000fe200030006ff */
[----:B------:R-:W-:Y:S01]  /*6ec0*/  HADD2.F32 R62, -RZ, R61.H1_H1 ;  /* 0x3000003dff3e7230 */ /* 0x000fe20000004100 */
[-C--:B------:R-:W-:Y:S01]  /*6ed0*/  F2FP.F16.E4M3.UNPACK_B R75, R86.reuse ;  /* 0x00000056ff4b723e */ /* 0x080fe200020006ff */
[----:B------:R-:W-:Y:S01]  /*6ee0*/  HADD2.F32 R61, -RZ, R63.H0_H0 ;  /* 0x2000003fff3d7230 */ /* 0x000fe20000004100 */
[----:B------:R-:W-:Y:S01]  /*6ef0*/  F2FP.F16.E4M3.UNPACK_B R77, R86.H1 ;  /* 0x00000056ff4d723e */ /* 0x000fe200030006ff */
[----:B------:R-:W-:Y:S01]  /*6f00*/  HADD2.F32 R72, -RZ, R71.H1_H1 ;  /* 0x30000047ff487230 */ /* 0x000fe20000004100 */
[----:B------:R-:W-:Y:S01]  /*6f10*/  F2FP.F16.E4M3.UNPACK_B R79, R87.H1 ;  /* 0x00000057ff4f723e */ /* 0x000fe200030006ff */
[C---:B--2---:R-:W-:Y:S01]  /*6f20*/  FMUL R0, R47.reuse, R4 ;  /* 0x000000042f007220 */ /* 0x044fe20000400000 */
[C---:B-1----:R-:W-:Y:S01]  /*6f30*/  FMUL R2, R47.reuse, R5 ;  /* 0x000000052f027220 */ /* 0x042fe20000400000 */
[C---:B------:R-:W-:Y:S01]  /*6f40*/  FMUL R4, R47.reuse, R8 ;  /* 0x000000082f047220 */ /* 0x040fe20000400000 */
[----:B------:R-:W-:Y:S01]  /*6f50*/  FMUL R5, R47, R9 ;  /* 0x000000092f057220 */ /* 0x000fe20000400000 */
[C---:B------:R-:W-:Y:S01]  /*6f60*/  FFMA R0, R49.reuse, R50, R0 ;  /* 0x0000003231007223 */ /* 0x040fe20000000000 */
[----:B------:R-:W-:Y:S01]  /*6f70*/  FFMA R2, R49, R51, R2 ;  /* 0x0000003331027223 */ /* 0x000fe20000000002 */
[C---:B------:R-:W-:Y:S01]  /*6f80*/  FMUL R8, R47.reuse, R12 ;  /* 0x0000000c2f087220 */ /* 0x040fe20000400000 */
[C---:B------:R-:W-:Y:S01]  /*6f90*/  FMUL R9, R47.reuse, R13 ;  /* 0x0000000d2f097220 */ /* 0x040fe20000400000 */
[C---:B------:R-:W-:Y:S01]  /*6fa0*/  FMUL R12, R47.reuse, R16 ;  /* 0x000000102f0c7220 */ /* 0x040fe20000400000 */
[C---:B------:R-:W-:Y:S01]  /*6fb0*/  FMUL R13, R47.reuse, R17 ;  /* 0x000000112f0d7220 */ /* 0x040fe20000400000 */
[C---:B------:R-:W-:Y:S01]  /*6fc0*/  FMUL R16, R47.reuse, R20 ;  /* 0x000000142f107220 */ /* 0x040fe20000400000 */
[C---:B------:R-:W-:Y:S01]  /*6fd0*/  FMUL R17, R47.reuse, R21 ;  /* 0x000000152f117220 */ /* 0x040fe20000400000 */
[C---:B------:R-:W-:Y:S01]  /*6fe0*/  FMUL R20, R47.reuse, R24 ;  /* 0x000000182f147220 */ /* 0x040fe20000400000 */
[C---:B------:R-:W-:Y:S01]  /*6ff0*/  FMUL R21, R47.reuse, R25 ;  /* 0x000000192f157220 */ /* 0x040fe20000400000 */
[----:B------:R-:W-:Y:S02]  /*7000*/  HADD2.F32 R76, -RZ, R75.H1_H1 ;  /* 0x3000004bff4c7230 */ /* 0x000fe40000004100 */
[C---:B------:R-:W-:Y:S01]  /*7010*/  FMUL R24, R47.reuse, R28 ;  /* 0x0000001c2f187220 */ /* 0x040fe20000400000 */
[C---:B------:R-:W-:Y:S01]  /*7020*/  FMUL R25, R47.reuse, R29 ;  /* 0x0000001d2f197220 */ /* 0x040fe20000400000 */
[C---:B------:R-:W-:Y:S01]  /*7030*/  FMUL R28, R47.reuse, R32 ;  /* 0x000000202f1c7220 */ /* 0x040fe20000400000 */
[C---:B------:R-:W-:Y:S01]  /*7040*/  FMUL R29, R47.reuse, R33 ;  /* 0x000000212f1d7220 */ /* 0x040fe20000400000 */
[C---:B------:R-:W-:Y:S01]  /*7050*/  FMUL R3, R47.reuse, R6 ;  /* 0x000000062f037220 */ /* 0x040fe20000400000 */
[C---:B------:R-:W-:Y:S01]  /*7060*/  FMUL R7, R47.reuse, R7 ;  /* 0x000000072f077220 */ /* 0x040fe20000400000 */
[C---:B------:R-:W-:Y:S01]  /*7070*/  FMUL R6, R47.reuse, R10 ;  /* 0x0000000a2f067220 */ /* 0x040fe20000400000 */
[----:B------:R-:W-:Y:S01]  /*7080*/  FMUL R11, R47, R11 ;  /* 0x0000000b2f0b7220 */ /* 0x000fe20000400000 */
[C---:B------:R-:W-:Y:S01]  /*7090*/  FFMA R3, R49.reuse, R52, R3 ;  /* 0x0000003431037223 */ /* 0x040fe20000000003 */
[C---:B------:R-:W-:Y:S01]  /*70a0*/  FFMA R7, R49.reuse, R54, R7 ;  /* 0x0000003631077223 */ /* 0x040fe20000000007 */
[C---:B------:R-:W-:Y:S01]  /*70b0*/  FFMA R4, R49.reuse, R53, R4 ;  /* 0x0000003531047223 */ /* 0x040fe20000000004 */
[----:B------:R-:W-:Y:S01]  /*70c0*/  F2FP.F16.E4M3.UNPACK_B R50, R87 ;  /* 0x00000057ff32723e */ /* 0x000fe200020006ff */
[C---:B------:R-:W-:Y:S01]  /*70d0*/  FFMA R5, R49.reuse, R56, R5 ;  /* 0x0000003831057223 */ /* 0x040fe20000000005 */
[----:B------:R-:W-:Y:S01]  /*70e0*/  FFMA R6, R49, R55, R6 ;  /* 0x0000003731067223 */ /* 0x000fe20000000006 */
[----:B------:R-:W-:Y:S01]  /*70f0*/  F2FP.SATFINITE.E4M3.F32.PACK_AB_MERGE_C R117, R7, R3, RZ ;  /* 0x000000030775723e */ /* 0x000fe200048070ff */
[C---:B------:R-:W-:Y:S01]  /*7100*/  FFMA R11, R49.reuse, R58, R11 ;  /* 0x0000003a310b7223 */ /* 0x040fe2000000000b */
[C---:B------:R-:W-:Y:S01]  /*7110*/  FFMA R8, R49.reuse, R57, R8 ;  /* 0x0000003931087223 */ /* 0x040fe20000000008 */
[----:B------:R-:W-:Y:S01]  /*7120*/  ISETP.NE.AND P0, PT, R110, RZ, PT ;  /* 0x000000ff6e00720c */ /* 0x000fe20003f05270 */
[----:B------:R-:W-:Y:S01]  /*7130*/  FFMA R9, R49, R60, R9 ;  /* 0x0000003c31097223 */ /* 0x000fe20000000009 */
[----:B------:R-:W-:Y:S01]  /*7140*/  F2FP.SATFINITE.E4M3.F32.PACK_AB_MERGE_C R116, R2, R0, R117 ;  /* 0x000000000274723e */ /* 0x000fe20004807075 */
[--C-:B------:R-:W-:Y:S01]  /*7150*/  HADD2.F32 R51, -RZ, R50.reuse.H0_H0 ;  /* 0x20000032ff337230 */ /* 0x100fe20000004100 */
[----:B------:R-:W-:Y:S01]  /*7160*/  F2FP.SATFINITE.E4M3.F32.PACK_AB_MERGE_C R117, R11, R6, RZ ;  /* 0x000000060b75723e */ /* 0x000fe200048070ff */
[----:B------:R-:W-:Y:S02]  /*7170*/  HADD2.F32 R50, -RZ, R50.H1_H1 ;  /* 0x30000032ff327230 */ /* 0x000fe40000004100 */
[C---:B------:R-:W-:Y:S01]  /*7180*/  FMUL R10, R47.reuse, R14 ;  /* 0x0000000e2f0a7220 */ /* 0x040fe20000400000 */
[----:B------:R-:W-:Y:S01]  /*7190*/  FMUL R15, R47, R15 ;  /* 0x0000000f2f0f7220 */ /* 0x000fe20000400000 */
[--C-:B------:R-:W-:Y:S01]  /*71a0*/  HADD2.F32 R63, -RZ, R65.reuse.H0_H0 ;  /* 0x20000041ff3f7230 */ /* 0x100fe20000004100 */
[----:B------:R-:W-:Y:S01]  /*71b0*/  F2FP.SATFINITE.E4M3.F32.PACK_AB_MERGE_C R117, R5, R4, R117 ;  /* 0x000000040575723e */ /* 0x000fe20004807075 */
[C---:B------:R-:W-:Y:S01]  /*71c0*/  FFMA R10, R49.reuse, R59, R10 ;  /* 0x0000003b310a7223 */ /* 0x040fe2000000000a */
[C---:B------:R-:W-:Y:S01]  /*71d0*/  FFMA R15, R49.reuse, R62, R15 ;  /* 0x0000003e310f7223 */ /* 0x040fe2000000000f */
[C---:B------:R-:W-:Y:S01]  /*71e0*/  FFMA R12, R49.reuse, R61, R12 ;  /* 0x0000003d310c7223 */ /* 0x040fe2000000000c */
[----:B------:R-:W-:Y:S01]  /*71f0*/  FFMA R13, R49, R64, R13 ;  /* 0x00000040310d7223 */ /* 0x000fe2000000000d */
[----:B------:R-:W-:Y:S02]  /*7200*/  HADD2.F32 R66, -RZ, R65.H1_H1 ;  /* 0x30000041ff427230 */ /* 0x000fe40000004100 */
[C---:B------:R-:W-:Y:S01]  /*7210*/  FMUL R14, R47.reuse, R18 ;  /* 0x000000122f0e7220 */ /* 0x040fe20000400000 */
[----:B------:R-:W-:Y:S02]  /*7220*/  HADD2.F32 R65, -RZ, R67.H0_H0 ;  /* 0x20000043ff417230 */ /* 0x000fe40000004100 */
[----:B------:R-:W-:Y:S01]  /*7230*/  FMUL R19, R47, R19 ;  /* 0x000000132f137220 */ /* 0x000fe20000400000 */
[--C-:B------:R-:W-:Y:S02]  /*7240*/  HADD2.F32 R67, -RZ, R69.reuse.H0_H0 ;  /* 0x20000045ff437230 */ /* 0x100fe40000004100 */
[----:B------:R-:W-:Y:S01]  /*7250*/  FFMA R14, R49, R63, R14 ;  /* 0x0000003f310e7223 */ /* 0x000fe2000000000e */
[----:B------:R-:W-:Y:S02]  /*7260*/  HADD2.F32 R70, -RZ, R69.H1_H1 ;  /* 0x30000045ff467230 */ /* 0x000fe40000004100 */
[----:B------:R-:W-:Y:S01]  /*7270*/  FMUL R18, R47, R22 ;  /* 0x000000162f127220 */ /* 0x000fe20000400000 */
[----:B------:R-:W-:Y:S02]  /*7280*/  HADD2.F32 R69, -RZ, R71.H0_H0 ;  /* 0x20000047ff457230 */ /* 0x000fe40000004100 */
[----:B------:R-:W-:Y:S01]  /*7290*/  FFMA R19, R49, R66, R19 ;  /* 0x0000004231137223 */ /* 0x000fe20000000013 */
[----:B------:R-:W-:Y:S01]  /*72a0*/  FMUL R23, R47, R23 ;  /* 0x000000172f177220 */ /* 0x000fe20000400000 */
[C---:B------:R-:W-:Y:S01]  /*72b0*/  FFMA R16, R49.reuse, R65, R16 ;  /* 0x0000004131107223 */ /* 0x040fe20000000010 */
[C---:B------:R-:W-:Y:S01]  /*72c0*/  FFMA R17, R49.reuse, R68, R17 ;  /* 0x0000004431117223 */ /* 0x040fe20000000011 */
        /* <DEDUP_REMOVED lines=23> */
[----:B------:R-:W-:Y:S01]  /*7440*/  F2FP.SATFINITE.E4M3.F32.PACK_AB_MERGE_C R118, R15, R10, RZ ;  /* 0x0000000a0f76723e */ /* 0x000fe200048070ff */
[----:B------:R-:W-:Y:S01]  /*7450*/  FFMA R28, R49, R51, R28 ;  /* 0x00000033311c7223 */ /* 0x000fe2000000001c */
[----:B------:R-:W-:Y:S01]  /*7460*/  F2FP.SATFINITE.E4M3.F32.PACK_AB_MERGE_C R119, R19, R14, RZ ;  /* 0x0000000e1377723e */ /* 0x000fe200048070ff */
[C---:B------:R-:W-:Y:S01]  /*7470*/  FFMA R29, R49.reuse, R50, R29 ;  /* 0x00000032311d7223 */ /* 0x040fe2000000001d */
[C---:B------:R-:W-:Y:S01]  /*7480*/  FFMA R30, R49.reuse, R77, R30 ;  /* 0x0000004d311e7223 */ /* 0x040fe2000000001e */
[----:B------:R-:W-:Y:S01]  /*7490*/  FFMA R35, R49, R52, R35 ;  /* 0x0000003431237223 */ /* 0x000fe20000000023 */
[----:B------:R-:W-:Y:S02]  /*74a0*/  F2FP.SATFINITE.E4M3.F32.PACK_AB_MERGE_C R118, R9, R8, R118 ;  /* 0x000000080976723e */ /* 0x000fe40004807076 */
[----:B------:R-:W-:Y:S02]  /*74b0*/  F2FP.SATFINITE.E4M3.F32.PACK_AB_MERGE_C R119, R13, R12, R119 ;  /* 0x0000000c0d77723e */ /* 0x000fe40004807077 */
[----:B------:R-:W-:Y:S02]  /*74c0*/  F2FP.SATFINITE.E4M3.F32.PACK_AB_MERGE_C R120, R23, R18, RZ ;  /* 0x000000121778723e */ /* 0x000fe400048070ff */
[----:B------:R-:W-:Y:S01]  /*74d0*/  F2FP.SATFINITE.E4M3.F32.PACK_AB_MERGE_C R121, R27, R22, RZ ;  /* 0x000000161b79723e */ /* 0x000fe200048070ff */
[----:B------:R1:W-:Y:S01]  /*74e0*/  STS.128 [R100+UR49+0x2400], R116 ;  /* 0x0024007464007988 */ /* 0x0003e20008000c31 */
[----:B------:R-:W-:Y:S02]  /*74f0*/  F2FP.SATFINITE.E4M3.F32.PACK_AB_MERGE_C R122, R31, R26, RZ ;  /* 0x0000001a1f7a723e */ /* 0x000fe400048070ff */
[----:B------:R-:W-:Y:S02]  /*7500*/  F2FP.SATFINITE.E4M3.F32.PACK_AB_MERGE_C R123, R35, R30, RZ ;  /* 0x0000001e237b723e */ /* 0x000fe400048070ff */
[----:B------:R-:W-:Y:S02]  /*7510*/  F2FP.SATFINITE.E4M3.F32.PACK_AB_MERGE_C R120, R17, R16, R120 ;  /* 0x000000101178723e */ /* 0x000fe40004807078 */
[----:B------:R-:W-:Y:S02]  /*7520*/  F2FP.SATFINITE.E4M3.F32.PACK_AB_MERGE_C R121, R21, R20, R121 ;  /* 0x000000141579723e */ /* 0x000fe40004807079 */
[----:B------:R-:W-:Y:S02]  /*7530*/  F2FP.SATFINITE.E4M3.F32.PACK_AB_MERGE_C R122, R25, R24, R122 ;  /* 0x00000018197a723e */ /* 0x000fe4000480707a */
[----:B------:R-:W-:Y:S02]  /*7540*/  F2FP.SATFINITE.E4M3.F32.PACK_AB_MERGE_C R123, R29, R28, R123 ;  /* 0x0000001c1d7b723e */ /* 0x000fe4000480707b */
[----:B------:R-:W-:Y:S02]  /*7550*/  LEA R32, R105, UR49, 0x3 ;  /* 0x0000003169207c11 */ /* 0x000fe4000f8e18ff */
[----:B------:R-:W-:Y:S01]  /*7560*/  @P6 SHF.L.U32 R33, R104, 0x1f, RZ ;  /* 0x0000001f68216819 */ /* 0x000fe200000006ff */
[----:B------:R1:W-:Y:S01]  /*7570*/  STS.128 [R114+0x2410], R120 ;  /* 0x0024107872007388 */ /* 0x0003e20000000c00 */
[----:B------:R-:W-:Y:S01]  /*7580*/  @!PT LDS RZ, [RZ] ;  /* 0x00000000fffff984 */ /* 0x000fe20000000800 */
[----:B------:R-:W-:Y:S01]  /*7590*/  @!PT LDS RZ, [RZ] ;  /* 0x00000000fffff984 */ /* 0x000fe20000000800 */
[----:B------:R-:W-:Y:S01]  /*75a0*/  @!PT LDS RZ, [RZ] ;  /* 0x00000000fffff984 */ /* 0x000fe20000000800 */
[----:B------:R-:W-:Y:S01]  /*75b0*/  @!PT LDS RZ, [RZ] ;  /* 0x00000000fffff984 */ /* 0x000fe20000000800 */
[----:B------:R2:W-:Y:S07]  /*75c0*/  MEMBAR.ALL.CTA ;  /* 0x0000000000007992 */ /* 0x0005ee0000008000 */
[----:B--2---:R-:W2:Y:S02]  /*75d0*/  FENCE.VIEW.ASYNC.S ;  /* 0x00000000000073c6 */ /* 0x004ea40000000000 */
[----:B--2---:R-:W-:Y:S06]  /*75e0*/  BAR.SYNC.DEFER_BLOCKING 0x1, 0x80 ;  /* 0x0042000000007b1d */ /* 0x004fec0000010000 */
[----:B------:R-:W-:Y:S05]  /*75f0*/  @P0 BRA `(.L_x_126) ;  /* 0x0000000000280947 */ /* 0x000fea0003800000 */
[----:B------:R-:W-:Y:S02]  /*7600*/  UIADD3 UR4, UPT, UPT, UR49, 0x2400, URZ ;  /* 0x0000240031047890 */ /* 0x000fe4000fffe0ff */
[----:B------:R-:W-:Y:S01]  /*7610*/  UIADD3 UR6, UP0, UPT, UR52, 0x680, URZ ;  /* 0x0000068034067890 */ /* 0x000fe2000ff1e0ff */
[----:B------:R-:W-:Y:S03]  /*7620*/  UMOV UR43, UR36 ;  /* 0x00000024002b7c82 */ /* 0x000fe60008000000 */
[----:B------:R-:W-:Y:S01]  /*7630*/  MOV R109, UR4 ;  /* 0x00000004006d7c02 */ /* 0x000fe20008000f00 */
[----:B------:R-:W-:Y:S03]  /*7640*/  UIADD3.X UR7, UPT, UPT, URZ, UR53, URZ, UP0, !UPT ;  /* 0x00000035ff077290 */ /* 0x000fe600087fe4ff */
[----:B------:R-:W-:Y:S11]  /*7650*/  R2UR UR40, R109 ;  /* 0x000000006d2872ca */ /* 0x000ff600000e0000 */
[----:B------:R-:W-:Y:S02]  /*7660*/  @!UPT UIADD3 URZ, UPT, UPT, URZ, URZ, URZ ;  /* 0x000000fffffff290 */ /* 0x000fe4000fffe0ff */
[----:B------:R2:W-:Y:S01]  /*7670*/  UTMASTG.3D [UR40], [UR6] ;  /* 0x00000028060073b5 */ /* 0x0005e20008010000 */
[----:B------:R0:W-:Y:S01]  /*7680*/  UTMACMDFLUSH ;  /* 0x00000000000079b7 */ /* 0x0001e20000000000 */
[----:B--2---:R-:W-:Y:S04]  /*7690*/  DEPBAR.LE SB0, 0x1 ;  /* 0x000080400000791a */ /* 0x004fe80000000000 */
.L_x_126:
[----:B------:R-:W-:Y:S05]  /*76a0*/  BSYNC.RECONVERGENT B0 ;  /* 0x0000000000007941 */ /* 0x000fea0003800200 */
.L_x_125:
[----:B------:R-:W-:Y:S06]  /*76b0*/  BAR.SYNC.DEFER_BLOCKING 0x1, 0x80 ;  /* 0x0042000000007b1d */ /* 0x000fec0000010000 */
[----:B------:R-:W2:Y:S01]  /*76c0*/  @P6 SYNCS.PHASECHK.TRANS64.TRYWAIT P0, [R32+URZ+0x220], R33 ;  /* 0x00022021200065a7 */ /* 0x000ea200080011ff */
[----:B------:R-:W-:Y:S01]  /*76d0*/  BSSY B1, `(.L_x_127) ;  /* 0x0000020000017945 */ /* 0x000fe20003800000 */
[----:B--2---:R-:W-:Y:S03]  /*76e0*/  @P6 SEL R115, RZ, 0x1, !P0 ;  /* 0x00000001ff736807 */ /* 0x004fe60004000000 */
[----:B------:R-:W-:Y:S05]  /*76f0*/  @!P6 BRA `(.L_x_128) ;  /* 0x000000000074e947 */ /* 0x000fea0003800000 */
[----:B------:R-:W-:Y:S01]  /*7700*/  ISETP.NE.AND P1, PT, R124, RZ, PT ;  /* 0x000000ff7c00720c */ /* 0x000fe20003f25270 */
[----:B------:R-:W-:Y:S01]  /*7710*/  BSSY B0, `(.L_x_129) ;  /* 0x0000009000007945 */ /* 0x000fe20003800000 */
[----:B------:R-:W-:Y:S11]  /*7720*/  ISETP.NE.AND P0, PT, R115, RZ, PT ;  /* 0x000000ff7300720c */ /* 0x000ff60003f05270 */
[----:B------:R-:W-:Y:S05]  /*7730*/  @P1 IMAD R0, R105, 0x1000, R100 ;  /* 0x0000100069001824 */ /* 0x000fea00078e0264 */
[----:B------:R-:W-:Y:S05]  /*7740*/  @P1 IADD3 R2, PT, PT, R0, UR49, RZ ;  /* 0x0000003100021c10 */ /* 0x000fea000fffe0ff */
[----:B------:R-:W-:Y:S01]  /*7750*/  @P1 IMAD.IADD R2, R2, 0x1, R125 ;  /* 0x0000000102021824 */ /* 0x000fe200078e027d */
[----:B------:R-:W-:Y:S06]  /*7760*/  @P0 BRA `(.L_x_130) ;  /* 0x00000000000c0947 */ /* 0x000fec0003800000 */
[----:B------:R-:W-:Y:S04]  /*7770*/  SHF.L.U32 R3, R104, 0x1f, RZ ;  /* 0x0000001f68037819 */ /* 0x000fe800000006ff */
[----:B------:R-:W2:Y:S02]  /*7780*/  SYNCS.PHASECHK.TRANS64.TRYWAIT P0, [R32+URZ+0x220], R3 ;  /* 0x00022003200075a7 */ /* 0x000ea400080011ff */
[----:B--2---:R-:W-:Y:S05]  /*7790*/  @!P0 BRA `(.L_x_131) ;  /* 0x00000020007c8947 */ /* 0x004fea0003800000 */
.L_x_130:
[----:B------:R-:W-:Y:S05]  /*77a0*/  BSYNC B0 ;  /* 0x0000000000007941 */ /* 0x000fea0003800000 */
.L_x_129:
[----:B------:R-:W-:Y:S01]  /*77b0*/  ISETP.NE.AND P0, PT, R124, RZ, PT ;  /* 0x000000ff7c00720c */ /* 0x000fe20003f05270 */
[----:B--2---:R-:W-:Y:S02]  /*77c0*/  VIADD R32, R32, 0x230 ;  /* 0x0000023020207836 */ /* 0x004fe40000000000 */
[----:B------:R-:W-:Y:S02]  /*77d0*/  IMAD.U32 R3, RZ, RZ, UR37 ;  /* 0x00000025ff037e24 */ /* 0x000fe4000f8e00ff */
[----:B------:R-:W-:Y:S03]  /*77e0*/  VIADD R105, R105, 0x1 ;  /* 0x0000000169697836 */ /* 0x000fe60000000000 */
[----:B------:R-:W-:Y:S05]  /*77f0*/  PRMT R3, R3, 0x654, R32 ;  /* 0x0000065403037816 */ /* 0x000fea0000000020 */
[----:B------:R2:W3:Y:S04]  /*7800*/  @P0 LDS.128 R80, [R0+UR49+0x400] ;  /* 0x0004003100500984 */ /* 0x0004e80008000c00 */
[----:B------:R2:W4:Y:S01]  /*7810*/  @P0 LDS.128 R84, [R2+0x410] ;  /* 0x0004100002540984 */ /* 0x0005220000000c00 */
[C---:B------:R-:W-:Y:S01]  /*7820*/  ISETP.NE.AND P0, PT, R105.reuse, 0x2, PT ;  /* 0x000000026900780c */ /* 0x040fe20003f05270 */
[----:B------:R-:W-:Y:S01]  /*7830*/  @!PT LDS RZ, [RZ] ;  /* 0x00000000fffff984 */ /* 0x000fe20000000800 */
[----:B------:R-:W-:Y:S01]  /*7840*/  @!PT LDS RZ, [RZ] ;  /* 0x00000000fffff984 */ /* 0x000fe20000000800 */
[----:B------:R-:W-:Y:S01]  /*7850*/  @!PT LDS RZ, [RZ] ;  /* 0x00000000fffff984 */ /* 0x000fe20000000800 */
[----:B------:R-:W-:Y:S01]  /*7860*/  @!PT LDS RZ, [RZ] ;  /* 0x00000000fffff984 */ /* 0x000fe20000000800 */
[----:B------:R5:W-:Y:S06]  /*7870*/  MEMBAR.ALL.CTA ;  /* 0x0000000000007992 */ /* 0x000bec0000008000 */
[----:B-----5:R-:W5:Y:S01]  /*7880*/  FENCE.VIEW.ASYNC.S ;  /* 0x00000000000073c6 */ /* 0x020f620000000000 */
[----:B------:R-:W-:Y:S01]  /*7890*/  SEL R105, R105, RZ, P0 ;  /* 0x000000ff69697207 */ /* 0x000fe20000000000 */
[----:B-----5:R5:W-:Y:S02]  /*78a0*/  SYNCS.ARRIVE.TRANS64.RED.A1T0 RZ, [R3+URZ], RZ ;  /* 0x000000ff03ff79a7 */ /* 0x020be400081004ff */
[----:B-----5:R-:W-:Y:S04]  /*78b0*/  SEL R3, RZ, 0x1, P0 ;  /* 0x00000001ff037807 */ /* 0x020fe80000000000 */
[----:B--23--:R-:W-:Y:S02]  /*78c0*/  LOP3.LUT R104, R104, R3, RZ, 0x3c, !PT ;  /* 0x0000000368687212 */ /* 0x00cfe400078e3cff */
.L_x_128:
[----:B------:R-:W-:Y:S05]  /*78d0*/  BSYNC B1 ;  /* 0x0000000000017941 */ /* 0x000fea0003800000 */
.L_x_127:
[----:B------:R-:W-:Y:S05]  /*78e0*/  VIADD R0, R48, 0x40 ;  /* 0x0000004030007836 */ /* 0x000fea0000000000 */
[----:B------:R-:W-:Y:S04]  /*78f0*/  SHF.R.U32.HI R0, RZ, 0x15, R0 ;  /* 0x00000015ff007819 */ /* 0x000fe80000011600 */
[----:B------:R-:W-:Y:S11]  /*7900*/  LOP3.LUT P0, RZ, R0, 0x3, R101, 0x48, !PT ;  /* 0x0000000300ff7812 */ /* 0x000ff60007804865 */
[----:B------:R-:W-:Y:S02]  /*7910*/  @!UPT UIADD3 URZ, UPT, UPT, URZ, URZ, URZ ;  /* 0x000000fffffff290 */ /* 0x000fe4000fffe0ff */
[----:B------:R-:W-:Y:S05]  /*7920*/  @!P0 BRA `(.L_x_132) ;  /* 0x0000000000408947 */ /* 0x000fea0003800000 */
[----:B------:R-:W2:Y:S01]  /*7930*/  LDCU.64 UR8, c[0x4][0x70] ;  /* 0x01000e00ff0877ac */ /* 0x000ea20008000a00 */
[----:B------:R-:W-:Y:S01]  /*7940*/  MOV R3, 0x0 ;  /* 0x0000000000037802 */ /* 0x000fe20000000f00 */
[----:B------:R-:W-:Y:S02]  /*7950*/  HFMA2 R12, -RZ, RZ, 0, 5.9604644775390625e-08 ;  /* 0x00000001ff0c7431 */ /* 0x000fe400000001ff */
[----:B------:R-:W-:Y:S02]  /*7960*/  IMAD.MOV.U32 R8, RZ, RZ, 0x192 ;  /* 0x00000192ff087424 */ /* 0x000fe400078e00ff */
[----:B------:R-:W-:Y:S01]  /*7970*/  IMAD.MOV.U32 R13, RZ, RZ, RZ ;  /* 0x000000ffff0d7224 */ /* 0x000fe200078e00ff */
[----:B------:R-:W3:Y:S01]  /*7980*/  LDCU.64 UR6, c[0x4][0x78] ;  /* 0x01000f00ff0677ac */ /* 0x000ee20008000a00 */
[----:B------:R-:W1:Y:S01]  /*7990*/  LDC.64 R2, c[0x4][R3] ;  /* 0x0100000003027b82 */ /* 0x000e620000000a00 */
[----:B------:R-:W5:Y:S01]  /*79a0*/  LDCU.64 UR4, c[0x4][0x10] ;  /* 0x01000200ff0477ac */ /* 0x000f620008000a00 */
[----:B--2---:R-:W-:Y:S01]  /*79b0*/  MOV R5, UR9 ;  /* 0x0000000900057c02 */ /* 0x004fe20008000f00 */
[----:B------:R-:W-:Y:S01]  /*79c0*/  IMAD.U32 R4, RZ, RZ, UR8 ;  /* 0x00000008ff047e24 */ /* 0x000fe2000f8e00ff */
[----:B---3--:R-:W-:Y:S01]  /*79d0*/  MOV R7, UR7 ;  /* 0x0000000700077c02 */ /* 0x008fe20008000f00 */
[----:B------:R-:W-:Y:S01]  /*79e0*/  IMAD.U32 R6, RZ, RZ, UR6 ;  /* 0x00000006ff067e24 */ /* 0x000fe2000f8e00ff */
[----:B-----5:R-:W-:Y:S01]  /*79f0*/  MOV R11, UR5 ;  /* 0x00000005000b7c02 */ /* 0x020fe20008000f00 */
[----:B------:R-:W-:Y:S02]  /*7a00*/  IMAD.U32 R10, RZ, RZ, UR4 ;  /* 0x00000004ff0a7e24 */ /* 0x000fe4000f8e00ff */
[----:B------:R-:W-:Y:S07]  /*7a10*/  LEPC R20, `(.L_x_132) ;  /* 0x000000001014794e */ /* 0x000fee0000000000 */
[----:B-1--4-:R-:W-:Y:S05]  /*7a20*/  CALL.ABS.NOINC R2 ;  /* 0x0000000002007343 */ /* 0x012fea0003c00000 */
.L_x_132:
[----:B------:R-:W-:Y:S01]  /*7a30*/  ISETP.NE.AND P0, PT, R110, RZ, PT ;  /* 0x000000ff6e00720c */ /* 0x000fe20003f05270 */
[----:B------:R-:W-:Y:S05]  /*7a40*/  WARPSYNC.ALL ;  /* 0x0000000000007948 */ /* 0x000fea0003800000 */
[----:B------:R-:W-:Y:S01]  /*7a50*/  R2UR UR4, R48 ;  /* 0x00000000300472ca */ /* 0x000fe200000e0000 */
[----:B------:R-:W-:Y:S01]  /*7a60*/  BSSY.RECONVERGENT B0, `(.L_x_133) ;  /* 0x000009c000007945 */ /* 0x000fe20003800200 */
[-C--:B------:R-:W-:Y:S02]  /*7a70*/  F2FP.F16.E4M3.UNPACK_B R51, R80.reuse ;  /* 0x00000050ff33723e */ /* 0x080fe400020006ff */
[----:B------:R-:W-:Y:S02]  /*7a80*/  F2FP.F16.E4M3.UNPACK_B R80, R80.H1 ;  /* 0x00000050ff50723e */ /* 0x000fe400030006ff */
[-C--:B------:R-:W-:Y:S01]  /*7a90*/  F2FP.F16.E4M3.UNPACK_B R55, R81.reuse ;  /* 0x00000051ff37723e */ /* 0x080fe200020006ff */
[--C-:B------:R-:W-:Y:S01]  /*7aa0*/  HADD2.F32 R50, -RZ, R51.reuse.H0_H0 ;  /* 0x20000033ff327230 */ /* 0x100fe20000004100 */
[----:B------:R-:W-:Y:S01]  /*7ab0*/  F2FP.F16.E4M3.UNPACK_B R81, R81.H1 ;  /* 0x00000051ff51723e */ /* 0x000fe200030006ff */
[----:B------:R-:W-:Y:S01]  /*7ac0*/  HADD2.F32 R52, -RZ, R51.H1_H1 ;  /* 0x30000033ff347230 */ /* 0x000fe20000004100 */
[-C--:B------:R-:W-:Y:S01]  /*7ad0*/  F2FP.F16.E4M3.UNPACK_B R59, R82.reuse ;  /* 0x00000052ff3b723e */ /* 0x080fe200020006ff */
[--C-:B------:R-:W-:Y:S01]  /*7ae0*/  HADD2.F32 R51, -RZ, R80.reuse.H0_H0 ;  /* 0x20000050ff337230 */ /* 0x100fe20000004100 */
[----:B------:R-:W-:Y:S01]  /*7af0*/  F2FP.F16.E4M3.UNPACK_B R82, R82.H1 ;  /* 0x00000052ff52723e */ /* 0x000fe200030006ff */
[----:B------:R-:W-:Y:S01]  /*7b00*/  LDTM.16dp32bit_t0_t15.x32 R4, tmem[UR4+0x40] ;  /* 0x00004004000479ee */ /* 0x000fe20008a80000 */
[----:B------:R-:W2:Y:S01]  /*7b10*/  LDTM.16dp32bit_t16_t31.x32 R4, tmem[UR4+0x60] ;  /* 0x00006004000479ee */ /* 0x000ea20008aa0000 */
[----:B------:R-:W-:Y:S01]  /*7b20*/  NOP ;  /* 0x0000000000007918 */ /* 0x000fe20000000000 */
[--C-:B------:R-:W-:Y:S01]  /*7b30*/  HADD2.F32 R53, -RZ, R55.reuse.H0_H0 ;  /* 0x20000037ff357230 */ /* 0x100fe20000004100 */
[----:B------:R-:W-:Y:S01]  /*7b40*/  R2UR UR5, R113 ;  /* 0x00000000710572ca */ /* 0x000fe200000e0000 */
[----:B------:R-:W-:Y:S01]  /*7b50*/  HADD2.F32 R56, -RZ, R55.H1_H1 ;  /* 0x30000037ff387230 */ /* 0x000fe20000004100 */
[----:B------:R-:W-:Y:S01]  /*7b60*/  F2FP.F16.E4M3.UNPACK_B R63, R83 ;  /* 0x00000053ff3f723e */ /* 0x000fe200020006ff */
[--C-:B------:R-:W-:Y:S01]  /*7b70*/  HADD2.F32 R57, -RZ, R59.reuse.H0_H0 ;  /* 0x2000003bff397230 */ /* 0x100fe20000004100 */
[----:B----4-:R-:W-:Y:S01]  /*7b80*/  F2FP.F16.E4M3.UNPACK_B R67, R84 ;  /* 0x00000054ff43723e */ /* 0x010fe200020006ff */
[----:B------:R-:W-:Y:S01]  /*7b90*/  HADD2.F32 R60, -RZ, R59.H1_H1 ;  /* 0x3000003bff3c7230 */ /* 0x000fe20000004100 */
[----:B------:R-:W-:Y:S01]  /*7ba0*/  F2FP.F16.E4M3.UNPACK_B R71, R85 ;  /* 0x00000055ff47723e */ /* 0x000fe200020006ff */
[--C-:B------:R-:W-:Y:S01]  /*7bb0*/  HADD2.F32 R61, -RZ, R63.reuse.H0_H0 ;  /* 0x2000003fff3d7230 */ /* 0x100fe20000004100 */
[----:B------:R-:W-:Y:S01]  /*7bc0*/  F2FP.F16.E4M3.UNPACK_B R75, R86 ;  /* 0x00000056ff4b723e */ /* 0x000fe200020006ff */
[----:B------:R-:W-:Y:S01]  /*7bd0*/  HADD2.F32 R64, -RZ, R63.H1_H1 ;  /* 0x3000003fff407230 */ /* 0x000fe20000004100 */
[----:B------:R-:W-:Y:S01]  /*7be0*/  F2FP.F16.E4M3.UNPACK_B R77, R87 ;  /* 0x00000057ff4d723e */ /* 0x000fe200020006ff */
[--C-:B------:R-:W-:Y:S01]  /*7bf0*/  HADD2.F32 R65, -RZ, R67.reuse.H0_H0 ;  /* 0x20000043ff417230 */ /* 0x100fe20000004100 */
[----:B------:R-:W-:Y:S01]  /*7c00*/  F2FP.F16.E4M3.UNPACK_B R83, R83.H1 ;  /* 0x00000053ff53723e */ /* 0x000fe200030006ff */
[----:B------:R-:W-:Y:S01]  /*7c10*/  UIADD3 UR5, UPT, UPT, UR5, 0x290, URZ ;  /* 0x0000029005057890 */ /* 0x000fe2000fffe0ff */
[----:B------:R-:W-:Y:S01]  /*7c20*/  HADD2.F32 R67, -RZ, R67.H1_H1 ;  /* 0x30000043ff437230 */ /* 0x000fe20000004100 */
[----:B------:R-:W-:Y:S01]  /*7c30*/  F2FP.F16.E4M3.UNPACK_B R84, R84.H1 ;  /* 0x00000054ff54723e */ /* 0x000fe200030006ff */
[--C-:B------:R-:W-:Y:S01]  /*7c40*/  HADD2.F32 R69, -RZ, R71.reuse.H0_H0 ;  /* 0x20000047ff457230 */ /* 0x100fe20000004100 */
[----:B------:R-:W-:Y:S01]  /*7c50*/  UPRMT UR5, UR37, 0x654, UR5 ;  /* 0x0000065425057896 */ /* 0x000fe20008000005 */
[----:B------:R-:W-:Y:S01]  /*7c60*/  HADD2.F32 R72, -RZ, R71.H1_H1 ;  /* 0x30000047ff487230 */ /* 0x000fe20000004100 */
[----:B------:R-:W-:Y:S01]  /*7c70*/  F2FP.F16.E4M3.UNPACK_B R85, R85.H1 ;  /* 0x00000055ff55723e */ /* 0x000fe200030006ff */
[--C-:B------:R-:W-:Y:S02]  /*7c80*/  HADD2.F32 R73, -RZ, R75.reuse.H0_H0 ;  /* 0x2000004bff497230 */ /* 0x100fe40000004100 */
[C---:B--2---:R-:W-:Y:S01]  /*7c90*/  FMUL R4, R47.reuse, R4 ;  /* 0x000000042f047220 */ /* 0x044fe20000400000 */
[C---:B------:R-:W-:Y:S01]  /*7ca0*/  FMUL R5, R47.reuse, R5 ;  /* 0x000000052f057220 */ /* 0x040fe20000400000 */
[C---:B------:R-:W-:Y:S01]  /*7cb0*/  FMUL R8, R47.reuse, R8 ;  /* 0x000000082f087220 */ /* 0x040fe20000400000 */
[----:B------:R-:W-:Y:S01]  /*7cc0*/  FMUL R9, R47, R9 ;  /* 0x000000092f097220 */ /* 0x000fe20000400000 */
[C---:B------:R-:W-:Y:S01]  /*7cd0*/  FFMA R4, R49.reuse, R50, R4 ;  /* 0x0000003231047223 */ /* 0x040fe20000000004 */
[----:B------:R-:W-:Y:S01]  /*7ce0*/  SYNCS.ARRIVE.TRANS64.RED.A1T0 RZ, [UR5], RZ ;  /* 0x000000ffffff79a7 */ /* 0x000fe20008100405 */
        /* <DEDUP_REMOVED lines=18> */
[--C-:B------:R-:W-:Y:S02]  /*7e10*/  HADD2.F32 R55, -RZ, R81.reuse.H0_H0 ;  /* 0x20000051ff377230 */ /* 0x100fe40000004100 */
[----:B------:R-:W-:Y:S01]  /*7e20*/  FMUL R10, R47, R10 ;  /* 0x0000000a2f0a7220 */ /* 0x000fe20000400000 */
[C---:B------:R-:W-:Y:S01]  /*7e30*/  FFMA R6, R49.reuse, R51, R6 ;  /* 0x0000003331067223 */ /* 0x040fe20000000006 */
[----:B------:R-:W-:Y:S02]  /*7e40*/  HADD2.F32 R58, -RZ, R81.H1_H1 ;  /* 0x30000051ff3a7230 */ /* 0x000fe40000004100 */
[C---:B------:R-:W-:Y:S01]  /*7e50*/  FFMA R7, R49.reuse, R54, R7 ;  /* 0x0000003631077223 */ /* 0x040fe20000000007 */
[C---:B------:R-:W-:Y:S01]  /*7e60*/  FFMA R8, R49.reuse, R53, R8 ;  /* 0x0000003531087223 */ /* 0x040fe20000000008 */
[C---:B------:R-:W-:Y:S01]  /*7e70*/  FFMA R9, R49.reuse, R56, R9 ;  /* 0x0000003831097223 */ /* 0x040fe20000000009 */
[----:B------:R-:W-:Y:S01]  /*7e80*/  FFMA R10, R49, R55, R10 ;  /* 0x00000037310a7223 */ /* 0x000fe2000000000a */
[----:B------:R-:W-:Y:S01]  /*7e90*/  HADD2.F32 R51, -RZ, R77.H0_H0 ;  /* 0x2000004dff337230 */ /* 0x000fe20000004100 */
[----:B-1----:R-:W-:Y:S01]  /*7ea0*/  F2FP.SATFINITE.E4M3.F32.PACK_AB_MERGE_C R116, R7, R6, RZ ;  /* 0x000000060774723e */ /* 0x002fe200048070ff */
[C---:B------:R-:W-:Y:S01]  /*7eb0*/  FMUL R11, R47.reuse, R11 ;  /* 0x0000000b2f0b7220 */ /* 0x040fe20000400000 */
[--C-:B------:R-:W-:Y:S02]  /*7ec0*/  HADD2.F32 R59, -RZ, R82.reuse.H0_H0 ;  /* 0x20000052ff3b7230 */ /* 0x100fe40000004100 */
[----:B------:R-:W-:Y:S01]  /*7ed0*/  FMUL R14, R47, R14 ;  /* 0x0000000e2f0e7220 */ /* 0x000fe20000400000 */
[----:B------:R-:W-:Y:S01]  /*7ee0*/  HADD2.F32 R62, -RZ, R82.H1_H1 ;  /* 0x30000052ff3e7230 */ /* 0x000fe20000004100 */
[----:B------:R-:W-:Y:S01]  /*7ef0*/  F2FP.SATFINITE.E4M3.F32.PACK_AB_MERGE_C R116, R5, R4, R116 ;  /* 0x000000040574723e */ /* 0x000fe20004807074 */
[C---:B------:R-:W-:Y:S01]  /*7f00*/  FFMA R11, R49.reuse, R58, R11 ;  /* 0x0000003a310b7223 */ /* 0x040fe2000000000b */
[C---:B------:R-:W-:Y:S01]  /*7f10*/  FFMA R12, R49.reuse, R57, R12 ;  /* 0x00000039310c7223 */ /* 0x040fe2000000000c */
[C---:B------:R-:W-:Y:S01]  /*7f20*/  FFMA R13, R49.reuse, R60, R13 ;  /* 0x0000003c310d7223 */ /* 0x040fe2000000000d */
[----:B------:R-:W-:Y:S01]  /*7f30*/  F2FP.F16.E4M3.UNPACK_B R86, R86.H1 ;  /* 0x00000056ff56723e */ /* 0x000fe200030006ff */
[----:B------:R-:W-:Y:S01]  /*7f40*/  FFMA R14, R49, R59, R14 ;  /* 0x0000003b310e7223 */ /* 0x000fe2000000000e */
[----:B------:R-:W-:Y:S01]  /*7f50*/  F2FP.SATFINITE.E4M3.F32.PACK_AB_MERGE_C R117, R11, R10, RZ ;  /* 0x0000000a0b75723e */ /* 0x000fe200048070ff */
[C---:B------:R-:W-:Y:S01]  /*7f60*/  FMUL R15, R47.reuse, R15 ;  /* 0x0000000f2f0f7220 */ /* 0x040fe20000400000 */
[--C-:B------:R-:W-:Y:S02]  /*7f70*/  HADD2.F32 R63, -RZ, R83.reuse.H0_H0 ;  /* 0x20000053ff3f7230 */ /* 0x100fe40000004100 */
[----:B------:R-:W-:Y:S01]  /*7f80*/  FMUL R18, R47, R18 ;  /* 0x000000122f127220 */ /* 0x000fe20000400000 */
[----:B------:R-:W-:Y:S01]  /*7f90*/  HADD2.F32 R66, -RZ, R83.H1_H1 ;  /* 0x30000053ff427230 */ /* 0x000fe20000004100 */
[----:B------:R-:W-:Y:S01]  /*7fa0*/  F2FP.SATFINITE.E4M3.F32.PACK_AB_MERGE_C R117, R9, R8, R117 ;  /* 0x000000080975723e */ /* 0x000fe20004807075 */
[C---:B------:R-:W-:Y:S01]  /*7fb0*/  FFMA R15, R49.reuse, R62, R15 ;  /* 0x0000003e310f7223 */ /* 0x040fe2000000000f */
[C---:B------:R-:W-:Y:S01]  /*7fc0*/  FFMA R16, R49.reuse, R61, R16 ;  /* 0x0000003d31107223 */ /* 0x040fe20000000010 */
[----:B------:R-:W-:Y:S01]  /*7fd0*/  FFMA R17, R49, R64, R17 ;  /* 0x0000004031117223 */ /* 0x000fe20000000011 */
[----:B------:R-:W-:Y:S01]  /*7fe0*/  FMUL R19, R47, R19 ;  /* 0x000000132f137220 */ /* 0x000fe20000400000 */
        /* <DEDUP_REMOVED lines=15> */
[----:B------:R-:W-:Y:S01]  /*80e0*/  F2FP.F16.E4M3.UNPACK_B R87, R87.H1 ;  /* 0x00000057ff57723e */ /* 0x000fe200030006ff */
        /* <DEDUP_REMOVED lines=32> */
[----:B------:R-:W-:Y:S03]  /*82f0*/  IADD3 R79, PT, PT, R44, 0x1, RZ ;  /* 0x000000012c4f7810 */ /* 0x000fe60007ffe0ff */
        /* <DEDUP_REMOVED lines=9> */
[----:B------:R-:W-:Y:S02]  /*8390*/  UIADD3 UR8, UP0, UPT, UR52, 0x680, URZ ;  /* 0x0000068034087890 */ /* 0x000fe4000ff1e0ff */
[----:B------:R-:W-:Y:S02]  /*83a0*/  UIADD3 UR5, UPT, UPT, UR41, 0x40, URZ ;  /* 0x0000004029057890 */ /* 0x000fe4000fffe0ff */
[----:B------:R-:W-:Y:S02]  /*83b0*/  UIADD3 UR4, UPT, UPT, UR49, 0x3400, URZ ;  /* 0x0000340031047890 */ /* 0x000fe4000fffe0ff */
[----:B------:R-:W-:Y:S01]  /*83c0*/  UIADD3.X UR9, UPT, UPT, URZ, UR53, URZ, UP0, !UPT ;  /* 0x00000035ff097290 */ /* 0x000fe200087fe4ff */
[----:B------:R-:W-:Y:S01]  /*83d0*/  UMOV UR6, UR42 ;  /* 0x0000002a00067c82 */ /* 0x000fe20008000000 */
[----:B------:R-:W-:Y:S07]  /*83e0*/  UMOV UR7, UR36 ;  /* 0x0000002400077c82 */ /* 0x000fee0008000000 */
[----:B------:R2:W-:Y:S01]  /*83f0*/  UTMASTG.3D [UR4], [UR8] ;  /* 0x00000004080073b5 */ /* 0x0005e20008010000 */
[----:B------:R0:W-:Y:S01]  /*8400*/  UTMACMDFLUSH ;  /* 0x00000000000079b7 */ /* 0x0001e20000000000 */
[----:B--2---:R-:W-:Y:S04]  /*8410*/  DEPBAR.LE SB0, 0x1 ;  /* 0x000080400000791a */ /* 0x004fe80000000000 */
.L_x_134:
[----:B------:R-:W-:Y:S05]  /*8420*/  BSYNC.RECONVERGENT B0 ;  /* 0x0000000000007941 */ /* 0x000fea0003800200 */
.L_x_133:
[----:B------:R-:W-:Y:S01]  /*8430*/  BAR.SYNC.DEFER_BLOCKING 0x1, 0x80 ;  /* 0x0042000000007b1d */ /* 0x000fe20000010000 */
[----:B------:R-:W-:Y:S01]  /*8440*/  ISETP.NE.AND P2, PT, R111, RZ, PT ;  /* 0x000000ff6f00720c */ /* 0x000fe20003f45270 */
[----:B------:R-:W-:Y:S01]  /*8450*/  IMAD.IADD R20, R43, 0x1, R94 ;  /* 0x000000012b147824 */ /* 0x000fe200078e025e */
[----:B------:R-:W-:Y:S01]  /*8460*/  ISETP.NE.AND P0, PT, R112, 0x2, PT ;  /* 0x000000027000780c */ /* 0x000fe20003f05270 */
[----:B------:R-:W-:Y:S01]  /*8470*/  IMAD.IADD R21, R45, 0x1, R96 ;  /* 0x000000012d157824 */ /* 0x000fe200078e0260 */
[----:B------:R-:W-:Y:S02]  /*8480*/  ISETP.NE.AND P1, PT, R79, 0x4, PT ;  /* 0x000000044f00780c */ /* 0x000fe40003f25270 */
[----:B------:R-:W-:Y:S02]  /*8490*/  SEL R3, RZ, 0x1, P0 ;  /* 0x00000001ff037807 */ /* 0x000fe40000000000 */
[----:B------:R-:W-:Y:S02]  /*84a0*/  SEL R0, RZ, 0x1, P1 ;  /* 0x00000001ff007807 */ /* 0x000fe40000800000 */
[----:B------:R-:W-:Y:S02]  /*84b0*/  LOP3.LUT R106, R106, R3, RZ, 0x3c, !PT ;  /* 0x000000036a6a7212 */ /* 0x000fe400078e3cff */
[----:B------:R-:W-:Y:S02]  /*84c0*/  LOP3.LUT R107, R107, R0, RZ, 0x3c, !PT ;  /* 0x000000006b6b7212 */ /* 0x000fe400078e3cff */
[----:B------:R-:W-:Y:S02]  /*84d0*/  @P2 R2UR UR36, R103 ;  /* 0x00000000672422ca */ /* 0x000fe400000e0000 */
[----:B------:R-:W-:Y:S02]  /*84e0*/  SEL R112, R112, RZ, P0 ;  /* 0x000000ff70707207 */ /* 0x000fe40000000000 */
[----:B------:R-:W-:Y:S01]  /*84f0*/  SEL R44, R79, RZ, P1 ;  /* 0x000000ff4f2c7207 */ /* 0x000fe20000800000 */
[----:B------:R-:W-:Y:S10]  /*8500*/  @P2 BRA `(.L_x_135) ;  /* 0xffffffd400f82947 */ /* 0x000ff4000383ffff */
[----:B------:R-:W-:Y:S05]  /*8510*/  EXIT ;  /* 0x000000000000794d */ /* 0x000fea0003800000 */
.L_x_20:
[----:B--2---:R2:W1:Y:S02]  /*8520*/  SYNCS.PHASECHK.TRANS64.TRYWAIT P0, [R3+URZ+0x2c0], R2 ;  /* 0x0002c002030075a7 */ /* 0x00446400080011ff */
[----:B-1----:R-:W-:Y:S05]  /*8530*/  @!P0 NANOSLEEP.SYNCS 0x989680 ;  /* 0x009896800000895d */ /* 0x002fea0003900000 */
[----:B------:R-:W1:Y:S02]  /*8540*/  @!P0 SYNCS.PHASECHK.TRANS64 P0, [R3+URZ+0x2c0], R2 ;  /* 0x0002c002030085a7 */ /* 0x000e6400080010ff */
[----:B-1----:R-:W-:Y:S05]  /*8550*/  @!P0 BRA `(.L_x_20) ;  /* 0xfffffffc00f08947 */ /* 0x002fea000383ffff */
[----:B------:R-:W-:Y:S05]  /*8560*/  BRA `(.L_x_136) ;  /* 0xffffff94000c7947 */ /* 0x000fea000383ffff */
.L_x_23:
[----:B-1----:R-:W-:-:S07]  /*8570*/  MOV R2, UR33 ;  /* 0x0000002100027c02 */ /* 0x002fce0008000f00 */
.L_x_137:
[----:B-1----:R1:W2:Y:S02]  /*8580*/  SYNCS.PHASECHK.TRANS64.TRYWAIT P0, [R2+URZ+0x110], R5 ;  /* 0x00011005020075a7 */ /* 0x0022a400080011ff */
[----:B--2---:R-:W-:Y:S05]  /*8590*/  @!P0 NANOSLEEP.SYNCS 0x989680 ;  /* 0x009896800000895d */ /* 0x004fea0003900000 */
[----:B------:R-:W2:Y:S02]  /*85a0*/  @!P0 SYNCS.PHASECHK.TRANS64 P0, [R2+URZ+0x110], R5 ;  /* 0x00011005020085a7 */ /* 0x000ea400080010ff */
[----:B--2---:R-:W-:Y:S05]  /*85b0*/  @!P0 BRA `(.L_x_137) ;  /* 0xfffffffc00f08947 */ /* 0x004fea000383ffff */
[----:B------:R-:W-:Y:S05]  /*85c0*/  BRA `(.L_x_22) ;  /* 0xffffff94005c7947 */ /* 0x000fea000383ffff */
.L_x_29:
[----:B-1----:R-:W-:-:S07]  /*85d0*/  MOV R2, UR17 ;  /* 0x0000001100027c02 */ /* 0x002fce0008000f00 */
.L_x_138:
[----:B-1----:R1:W2:Y:S02]  /*85e0*/  SYNCS.PHASECHK.TRANS64.TRYWAIT P0, [R2+URZ+0x110], R5 ;  /* 0x00011005020075a7 */ /* 0x0022a400080011ff */
[----:B--2---:R-:W-:Y:S05]  /*85f0*/  @!P0 NANOSLEEP.SYNCS 0x989680 ;  /* 0x009896800000895d */ /* 0x004fea0003900000 */
[----:B------:R-:W2:Y:S02]  /*8600*/  @!P0 SYNCS.PHASECHK.TRANS64 P0, [R2+URZ+0x110], R5 ;  /* 0x00011005020085a7 */ /* 0x000ea400080010ff */
[----:B--2---:R-:W-:Y:S05]  /*8610*/  @!P0 BRA `(.L_x_138) ;  /* 0xfffffffc00f08947 */ /* 0x004fea000383ffff */
[----:B------:R-:W-:Y:S05]  /*8620*/  BRA `(.L_x_28) ;  /* 0xffffff9800047947 */ /* 0x000fea000383ffff */
.L_x_33:
[----:B-1----:R1:W2:Y:S02]  /*8630*/  SYNCS.PHASECHK.TRANS64.TRYWAIT P0, [R2+URZ+0x250], R3 ;  /* 0x00025003020075a7 */ /* 0x0022a400080011ff */
[----:B--2---:R-:W-:Y:S05]  /*8640*/  @!P0 NANOSLEEP.SYNCS 0x989680 ;  /* 0x009896800000895d */ /* 0x004fea0003900000 */
[----:B------:R-:W2:Y:S02]  /*8650*/  @!P0 SYNCS.PHASECHK.TRANS64 P0, [R2+URZ+0x250], R3 ;  /* 0x00025003020085a7 */ /* 0x000ea400080010ff */
[----:B--2---:R-:W-:Y:S05]  /*8660*/  @!P0 BRA `(.L_x_33) ;  /* 0xfffffffc00f08947 */ /* 0x004fea000383ffff */
[----:B------:R-:W-:Y:S05]  /*8670*/  BRA `(.L_x_139) ;  /* 0xffffff9800947947 */ /* 0x000fea000383ffff */
.L_x_37:
[----:B----4-:R-:W-:-:S07]  /*8680*/  MOV R0, UR5 ;  /* 0x0000000500007c02 */ /* 0x010fce0008000f00 */
.L_x_140:
[----:B-1----:R1:W2:Y:S02]  /*8690*/  SYNCS.PHASECHK.TRANS64.TRYWAIT P0, [R0+URZ], R3 ;  /* 0x00000003000075a7 */ /* 0x0022a400080011ff */
[----:B--2---:R-:W-:Y:S05]  /*86a0*/  @!P0 NANOSLEEP.SYNCS 0x989680 ;  /* 0x009896800000895d */ /* 0x004fea0003900000 */
[----:B------:R-:W2:Y:S02]  /*86b0*/  @!P0 SYNCS.PHASECHK.TRANS64 P0, [R0+URZ], R3 ;  /* 0x00000003000085a7 */ /* 0x000ea400080010ff */
[----:B--2---:R-:W-:Y:S05]  /*86c0*/  @!P0 BRA `(.L_x_140) ;  /* 0xfffffffc00f08947 */ /* 0x004fea000383ffff */
[----:B------:R-:W-:Y:S05]  /*86d0*/  BRA `(.L_x_141) ;  /* 0xffffffa000047947 */ /* 0x000fea000383ffff */
.L_x_38:
[----:B----4-:R-:W-:-:S07]  /*86e0*/  MOV R0, UR5 ;  /* 0x0000000500007c02 */ /* 0x010fce0008000f00 */
.L_x_142:
[----:B-1----:R1:W2:Y:S02]  /*86f0*/  SYNCS.PHASECHK.TRANS64.TRYWAIT P0, [R0+URZ], R3 ;  /* 0x00000003000075a7 */ /* 0x0022a400080011ff */
[----:B--2---:R-:W-:Y:S05]  /*8700*/  @!P0 NANOSLEEP.SYNCS 0x989680 ;  /* 0x009896800000895d */ /* 0x004fea0003900000 */
[----:B------:R-:W2:Y:S02]  /*8710*/  @!P0 SYNCS.PHASECHK.TRANS64 P0, [R0+URZ], R3 ;  /* 0x00000003000085a7 */ /* 0x000ea400080010ff */
[----:B--2---:R-:W-:Y:S05]  /*8720*/  @!P0 BRA `(.L_x_142) ;  /* 0xfffffffc00f08947 */ /* 0x004fea000383ffff */
[----:B------:R-:W-:Y:S05]  /*8730*/  BRA `(.L_x_143) ;  /* 0xffffffa000107947 */ /* 0x000fea000383ffff */
.L_x_39:
[----:B----4-:R-:W-:-:S07]  /*8740*/  MOV R0, UR5 ;  /* 0x0000000500007c02 */ /* 0x010fce0008000f00 */
.L_x_144:
[----:B-1----:R1:W2:Y:S02]  /*8750*/  SYNCS.PHASECHK.TRANS64.TRYWAIT P0, [R0+URZ], R3 ;  /* 0x00000003000075a7 */ /* 0x0022a400080011ff */
[----:B--2---:R-:W-:Y:S05]  /*8760*/  @!P0 NANOSLEEP.SYNCS 0x989680 ;  /* 0x009896800000895d */ /* 0x004fea0003900000 */
[----:B------:R-:W2:Y:S02]  /*8770*/  @!P0 SYNCS.PHASECHK.TRANS64 P0, [R0+URZ], R3 ;  /* 0x00000003000085a7 */ /* 0x000ea400080010ff */
[----:B--2---:R-:W-:Y:S05]  /*8780*/  @!P0 BRA `(.L_x_144) ;  /* 0xfffffffc00f08947 */ /* 0x004fea000383ffff */
[----:B------:R-:W-:Y:S05]  /*8790*/  BRA `(.L_x_145) ;  /* 0xffffffa0001c7947 */ /* 0x000fea000383ffff */
.L_x_40:
[----:B----4-:R-:W-:-:S07]  /*87a0*/  MOV R0, UR5 ;  /* 0x0000000500007c02 */ /* 0x010fce0008000f00 */
.L_x_146:
[----:B-1----:R1:W2:Y:S02]  /*87b0*/  SYNCS.PHASECHK.TRANS64.TRYWAIT P0, [R0+URZ], R3 ;  /* 0x00000003000075a7 */ /* 0x0022a400080011ff */
[----:B--2---:R-:W-:Y:S05]  /*87c0*/  @!P0 NANOSLEEP.SYNCS 0x989680 ;  /* 0x009896800000895d */ /* 0x004fea0003900000 */
[----:B------:R-:W2:Y:S02]  /*87d0*/  @!P0 SYNCS.PHASECHK.TRANS64 P0, [R0+URZ], R3 ;  /* 0x00000003000085a7 */ /* 0x000ea400080010ff */
[----:B--2---:R-:W-:Y:S05]  /*87e0*/  @!P0 BRA `(.L_x_146) ;  /* 0xfffffffc00f08947 */ /* 0x004fea000383ffff */
[----:B------:R-:W-:Y:S05]  /*87f0*/  BRA `(.L_x_147) ;  /* 0xffffffa000287947 */ /* 0x000fea000383ffff */
.L_x_41:
[----:B----4-:R-:W-:-:S07]  /*8800*/  MOV R0, UR5 ;  /* 0x0000000500007c02 */ /* 0x010fce0008000f00 */
.L_x_148:
[----:B-1----:R1:W2:Y:S02]  /*8810*/  SYNCS.PHASECHK.TRANS64.TRYWAIT P0, [R0+URZ], R3 ;  /* 0x00000003000075a7 */ /* 0x0022a400080011ff */
[----:B--2---:R-:W-:Y:S05]  /*8820*/  @!P0 NANOSLEEP.SYNCS 0x989680 ;  /* 0x009896800000895d */ /* 0x004fea0003900000 */
[----:B------:R-:W2:Y:S02]  /*8830*/  @!P0 SYNCS.PHASECHK.TRANS64 P0, [R0+URZ], R3 ;  /* 0x00000003000085a7 */ /* 0x000ea400080010ff */
[----:B--2---:R-:W-:Y:S05]  /*8840*/  @!P0 BRA `(.L_x_148) ;  /* 0xfffffffc00f08947 */ /* 0x004fea000383ffff */
[----:B------:R-:W-:Y:S05]  /*8850*/  BRA `(.L_x_149) ;  /* 0xffffffa000347947 */ /* 0x000fea000383ffff */
.L_x_42:
[----:B----4-:R-:W-:-:S07]  /*8860*/  MOV R0, UR5 ;  /* 0x0000000500007c02 */ /* 0x010fce0008000f00 */
.L_x_150:
[----:B-1----:R1:W2:Y:S02]  /*8870*/  SYNCS.PHASECHK.TRANS64.TRYWAIT P0, [R0+URZ], R3 ;  /* 0x00000003000075a7 */ /* 0x0022a400080011ff */
[----:B--2---:R-:W-:Y:S05]  /*8880*/  @!P0 NANOSLEEP.SYNCS 0x989680 ;  /* 0x009896800000895d */ /* 0x004fea0003900000 */
[----:B------:R-:W2:Y:S02]  /*8890*/  @!P0 SYNCS.PHASECHK.TRANS64 P0, [R0+URZ], R3 ;  /* 0x00000003000085a7 */ /* 0x000ea400080010ff */
[----:B--2---:R-:W-:Y:S05]  /*88a0*/  @!P0 BRA `(.L_x_150) ;  /* 0xfffffffc00f08947 */ /* 0x004fea000383ffff */
[----:B------:R-:W-:Y:S05]  /*88b0*/  BRA `(.L_x_151) ;  /* 0xffffffa000407947 */ /* 0x000fea000383ffff */
.L_x_43:
[----:B----4-:R-:W-:-:S07]  /*88c0*/  MOV R0, UR5 ;  /* 0x0000000500007c02 */ /* 0x010fce0008000f00 */
.L_x_152:
[----:B-1----:R1:W2:Y:S02]  /*88d0*/  SYNCS.PHASECHK.TRANS64.TRYWAIT P0, [R0+URZ], R3 ;  /* 0x00000003000075a7 */ /* 0x0022a400080011ff */
[----:B--2---:R-:W-:Y:S05]  /*88e0*/  @!P0 NANOSLEEP.SYNCS 0x989680 ;  /* 0x009896800000895d */ /* 0x004fea0003900000 */
[----:B------:R-:W2:Y:S02]  /*88f0*/  @!P0 SYNCS.PHASECHK.TRANS64 P0, [R0+URZ], R3 ;  /* 0x00000003000085a7 */ /* 0x000ea400080010ff */
[----:B--2---:R-:W-:Y:S05]  /*8900*/  @!P0 BRA `(.L_x_152) ;  /* 0xfffffffc00f08947 */ /* 0x004fea000383ffff */
[----:B------:R-:W-:Y:S05]  /*8910*/  BRA `(.L_x_153) ;  /* 0xffffffa0004c7947 */ /* 0x000fea000383ffff */
.L_x_44:
[----:B----4-:R-:W-:-:S07]  /*8920*/  MOV R0, UR5 ;  /* 0x0000000500007c02 */ /* 0x010fce0008000f00 */
.L_x_154:
[----:B-1----:R1:W2:Y:S02]  /*8930*/  SYNCS.PHASECHK.TRANS64.TRYWAIT P0, [R0+URZ], R3 ;  /* 0x00000003000075a7 */ /* 0x0022a400080011ff */
[----:B--2---:R-:W-:Y:S05]  /*8940*/  @!P0 NANOSLEEP.SYNCS 0x989680 ;  /* 0x009896800000895d */ /* 0x004fea0003900000 */
[----:B------:R-:W2:Y:S02]  /*8950*/  @!P0 SYNCS.PHASECHK.TRANS64 P0, [R0+URZ], R3 ;  /* 0x00000003000085a7 */ /* 0x000ea400080010ff */
[----:B--2---:R-:W-:Y:S05]  /*8960*/  @!P0 BRA `(.L_x_154) ;  /* 0xfffffffc00f08947 */ /* 0x004fea000383ffff */
[----:B------:R-:W-:Y:S05]  /*8970*/  BRA `(.L_x_155) ;  /* 0xffffffa000587947 */ /* 0x000fea000383ffff */
.L_x_45:
[----:B----4-:R-:W-:-:S07]  /*8980*/  MOV R0, UR5 ;  /* 0x0000000500007c02 */ /* 0x010fce0008000f00 */
.L_x_156:
[----:B-1----:R1:W2:Y:S02]  /*8990*/  SYNCS.PHASECHK.TRANS64.TRYWAIT P0, [R0+URZ], R3 ;  /* 0x00000003000075a7 */ /* 0x0022a400080011ff */
[----:B--2---:R-:W-:Y:S05]  /*89a0*/  @!P0 NANOSLEEP.SYNCS 0x989680 ;  /* 0x009896800000895d */ /* 0x004fea0003900000 */
[----:B------:R-:W2:Y:S02]  /*89b0*/  @!P0 SYNCS.PHASECHK.TRANS64 P0, [R0+URZ], R3 ;  /* 0x00000003000085a7 */ /* 0x000ea400080010ff */
[----:B--2---:R-:W-:Y:S05]  /*89c0*/  @!P0 BRA `(.L_x_156) ;  /* 0xfffffffc00f08947 */ /* 0x004fea000383ffff */
[----:B------:R-:W-:Y:S05]  /*89d0*/  BRA `(.L_x_157) ;  /* 0xffffffa000647947 */ /* 0x000fea000383ffff */
.L_x_46:
[----:B----4-:R-:W-:-:S07]  /*89e0*/  MOV R0, UR5 ;  /* 0x0000000500007c02 */ /* 0x010fce0008000f00 */
.L_x_158:
[----:B-1----:R1:W2:Y:S02]  /*89f0*/  SYNCS.PHASECHK.TRANS64.TRYWAIT P0, [R0+URZ], R3 ;  /* 0x00000003000075a7 */ /* 0x0022a400080011ff */
[----:B--2---:R-:W-:Y:S05]  /*8a00*/  @!P0 NANOSLEEP.SYNCS 0x989680 ;  /* 0x009896800000895d */ /* 0x004fea0003900000 */
[----:B------:R-:W2:Y:S02]  /*8a10*/  @!P0 SYNCS.PHASECHK.TRANS64 P0, [R0+URZ], R3 ;  /* 0x00000003000085a7 */ /* 0x000ea400080010ff */
[----:B--2---:R-:W-:Y:S05]  /*8a20*/  @!P0 BRA `(.L_x_158) ;  /* 0xfffffffc00f08947 */ /* 0x004fea000383ffff */
[----:B------:R-:W-:Y:S05]  /*8a30*/  BRA `(.L_x_159) ;  /* 0xffffffa000707947 */ /* 0x000fea000383ffff */
.L_x_47:
[----:B----4-:R-:W-:-:S07]  /*8a40*/  MOV R0, UR5 ;  /* 0x0000000500007c02 */ /* 0x010fce0008000f00 */
.L_x_160:
[----:B-1----:R1:W2:Y:S02]  /*8a50*/  SYNCS.PHASECHK.TRANS64.TRYWAIT P0, [R0+URZ], R3 ;  /* 0x00000003000075a7 */ /* 0x0022a400080011ff */
[----:B--2---:R-:W-:Y:S05]  /*8a60*/  @!P0 NANOSLEEP.SYNCS 0x989680 ;  /* 0x009896800000895d */ /* 0x004fea0003900000 */
[----:B------:R-:W2:Y:S02]  /*8a70*/  @!P0 SYNCS.PHASECHK.TRANS64 P0, [R0+URZ], R3 ;  /* 0x00000003000085a7 */ /* 0x000ea400080010ff */
[----:B--2---:R-:W-:Y:S05]  /*8a80*/  @!P0 BRA `(.L_x_160) ;  /* 0xfffffffc00f08947 */ /* 0x004fea000383ffff */
[----:B------:R-:W-:Y:S05]  /*8a90*/  BRA `(.L_x_161) ;  /* 0xffffffa0007c7947 */ /* 0x000fea000383ffff */
.L_x_48:
[----:B----4-:R-:W-:-:S07]  /*8aa0*/  MOV R0, UR5 ;  /* 0x0000000500007c02 */ /* 0x010fce0008000f00 */
.L_x_162:
[----:B-1----:R1:W2:Y:S02]  /*8ab0*/  SYNCS.PHASECHK.TRANS64.TRYWAIT P0, [R0+URZ], R3 ;  /* 0x00000003000075a7 */ /* 0x0022a400080011ff */
[----:B--2---:R-:W-:Y:S05]  /*8ac0*/  @!P0 NANOSLEEP.SYNCS 0x989680 ;  /* 0x009896800000895d */ /* 0x004fea0003900000 */
[----:B------:R-:W2:Y:S02]  /*8ad0*/  @!P0 SYNCS.PHASECHK.TRANS64 P0, [R0+URZ], R3 ;  /* 0x00000003000085a7 */ /* 0x000ea400080010ff */
[----:B--2---:R-:W-:Y:S05]  /*8ae0*/  @!P0 BRA `(.L_x_162) ;  /* 0xfffffffc00f08947 */ /* 0x004fea000383ffff */
[----:B------:R-:W-:Y:S05]  /*8af0*/  BRA `(.L_x_163) ;  /* 0xffffffa000887947 */ /* 0x000fea000383ffff */
.L_x_49:
[----:B----4-:R-:W-:-:S07]  /*8b00*/  MOV R0, UR5 ;  /* 0x0000000500007c02 */ /* 0x010fce0008000f00 */
.L_x_164:
[----:B-1----:R1:W2:Y:S02]  /*8b10*/  SYNCS.PHASECHK.TRANS64.TRYWAIT P0, [R0+URZ], R3 ;  /* 0x00000003000075a7 */ /* 0x0022a400080011ff */
[----:B--2---:R-:W-:Y:S05]  /*8b20*/  @!P0 NANOSLEEP.SYNCS 0x989680 ;  /* 0x009896800000895d */ /* 0x004fea0003900000 */
[----:B------:R-:W2:Y:S02]  /*8b30*/  @!P0 SYNCS.PHASECHK.TRANS64 P0, [R0+URZ], R3 ;  /* 0x00000003000085a7 */ /* 0x000ea400080010ff */
[----:B--2---:R-:W-:Y:S05]  /*8b40*/  @!P0 BRA `(.L_x_164) ;  /* 0xfffffffc00f08947 */ /* 0x004fea000383ffff */
[----:B------:R-:W-:Y:S05]  /*8b50*/  BRA `(.L_x_165) ;  /* 0xffffffa000947947 */ /* 0x000fea000383ffff */
.L_x_50:
[----:B----4-:R-:W-:-:S07]  /*8b60*/  MOV R0, UR5 ;  /* 0x0000000500007c02 */ /* 0x010fce0008000f00 */
.L_x_166:
[----:B-1----:R1:W2:Y:S02]  /*8b70*/  SYNCS.PHASECHK.TRANS64.TRYWAIT P0, [R0+URZ], R3 ;  /* 0x00000003000075a7 */ /* 0x0022a400080011ff */
[----:B--2---:R-:W-:Y:S05]  /*8b80*/  @!P0 NANOSLEEP.SYNCS 0x989680 ;  /* 0x009896800000895d */ /* 0x004fea0003900000 */
[----:B------:R-:W2:Y:S02]  /*8b90*/  @!P0 SYNCS.PHASECHK.TRANS64 P0, [R0+URZ], R3 ;  /* 0x00000003000085a7 */ /* 0x000ea400080010ff */
[----:B--2---:R-:W-:Y:S05]  /*8ba0*/  @!P0 BRA `(.L_x_166) ;  /* 0xfffffffc00f08947 */ /* 0x004fea000383ffff */
[----:B------:R-:W-:Y:S05]  /*8bb0*/  BRA `(.L_x_167) ;  /* 0xffffffa000a07947 */ /* 0x000fea000383ffff */
.L_x_51:
[----:B----4-:R-:W-:-:S07]  /*8bc0*/  MOV R0, UR5 ;  /* 0x0000000500007c02 */ /* 0x010fce0008000f00 */
.L_x_168:
[----:B-1----:R1:W2:Y:S02]  /*8bd0*/  SYNCS.PHASECHK.TRANS64.TRYWAIT P0, [R0+URZ], R3 ;  /* 0x00000003000075a7 */ /* 0x0022a400080011ff */
[----:B--2---:R-:W-:Y:S05]  /*8be0*/  @!P0 NANOSLEEP.SYNCS 0x989680 ;  /* 0x009896800000895d */ /* 0x004fea0003900000 */
[----:B------:R-:W2:Y:S02]  /*8bf0*/  @!P0 SYNCS.PHASECHK.TRANS64 P0, [R0+URZ], R3 ;  /* 0x00000003000085a7 */ /* 0x000ea400080010ff */
[----:B--2---:R-:W-:Y:S05]  /*8c00*/  @!P0 BRA `(.L_x_168) ;  /* 0xfffffffc00f08947 */ /* 0x004fea000383ffff */
[----:B------:R-:W-:Y:S05]  /*8c10*/  BRA `(.L_x_169) ;  /* 0xffffffa000ac7947 */ /* 0x000fea000383ffff */
.L_x_52:
[----:B----4-:R-:W-:-:S07]  /*8c20*/  MOV R0, UR5 ;  /* 0x0000000500007c02 */ /* 0x010fce0008000f00 */
.L_x_170:
[----:B-1----:R1:W2:Y:S02]  /*8c30*/  SYNCS.PHASECHK.TRANS64.TRYWAIT P0, [R0+URZ], R3 ;  /* 0x00000003000075a7 */ /* 0x0022a400080011ff */
[----:B--2---:R-:W-:Y:S05]  /*8c40*/  @!P0 NANOSLEEP.SYNCS 0x989680 ;  /* 0x009896800000895d */ /* 0x004fea0003900000 */
[----:B------:R-:W2:Y:S02]  /*8c50*/  @!P0 SYNCS.PHASECHK.TRANS64 P0, [R0+URZ], R3 ;  /* 0x00000003000085a7 */ /* 0x000ea400080010ff */
[----:B--2---:R-:W-:Y:S05]  /*8c60*/  @!P0 BRA `(.L_x_170) ;  /* 0xfffffffc00f08947 */ /* 0x004fea000383ffff */
[----:B------:R-:W-:Y:S05]  /*8c70*/  BRA `(.L_x_171) ;  /* 0xffffffa000b87947 */ /* 0x000fea000383ffff */
.L_x_53:
[----:B----4-:R-:W-:-:S07]  /*8c80*/  MOV R0, UR5 ;  /* 0x0000000500007c02 */ /* 0x010fce0008000f00 */
.L_x_172:
[----:B-1----:R1:W2:Y:S02]  /*8c90*/  SYNCS.PHASECHK.TRANS64.TRYWAIT P0, [R0+URZ], R3 ;  /* 0x00000003000075a7 */ /* 0x0022a400080011ff */
[----:B--2---:R-:W-:Y:S05]  /*8ca0*/  @!P0 NANOSLEEP.SYNCS 0x989680 ;  /* 0x009896800000895d */ /* 0x004fea0003900000 */
[----:B------:R-:W2:Y:S02]  /*8cb0*/  @!P0 SYNCS.PHASECHK.TRANS64 P0, [R0+URZ], R3 ;  /* 0x00000003000085a7 */ /* 0x000ea400080010ff */
[----:B--2---:R-:W-:Y:S05]  /*8cc0*/  @!P0 BRA `(.L_x_172) ;  /* 0xfffffffc00f08947 */ /* 0x004fea000383ffff */
[----:B------:R-:W-:Y:S05]  /*8cd0*/  BRA `(.L_x_173) ;  /* 0xffffffa000c47947 */ /* 0x000fea000383ffff */
.L_x_54:
[----:B----4-:R-:W-:-:S07]  /*8ce0*/  MOV R0, UR5 ;  /* 0x0000000500007c02 */ /* 0x010fce0008000f00 */
.L_x_174:
[----:B-1----:R1:W2:Y:S02]  /*8cf0*/  SYNCS.PHASECHK.TRANS64.TRYWAIT P0, [R0+URZ], R3 ;  /* 0x00000003000075a7 */ /* 0x0022a400080011ff */
[----:B--2---:R-:W-:Y:S05]  /*8d00*/  @!P0 NANOSLEEP.SYNCS 0x989680 ;  /* 0x009896800000895d */ /* 0x004fea0003900000 */
[----:B------:R-:W2:Y:S02]  /*8d10*/  @!P0 SYNCS.PHASECHK.TRANS64 P0, [R0+URZ], R3 ;  /* 0x00000003000085a7 */ /* 0x000ea400080010ff */
[----:B--2---:R-:W-:Y:S05]  /*8d20*/  @!P0 BRA `(.L_x_174) ;  /* 0xfffffffc00f08947 */ /* 0x004fea000383ffff */
[----:B------:R-:W-:Y:S05]  /*8d30*/  BRA `(.L_x_175) ;  /* 0xffffffa000d07947 */ /* 0x000fea000383ffff */
.L_x_55:
[----:B----4-:R-:W-:-:S07]  /*8d40*/  MOV R0, UR5 ;  /* 0x0000000500007c02 */ /* 0x010fce0008000f00 */
.L_x_176:
[----:B-1----:R1:W2:Y:S02]  /*8d50*/  SYNCS.PHASECHK.TRANS64.TRYWAIT P0, [R0+URZ], R3 ;  /* 0x00000003000075a7 */ /* 0x0022a400080011ff */
[----:B--2---:R-:W-:Y:S05]  /*8d60*/  @!P0 NANOSLEEP.SYNCS 0x989680 ;  /* 0x009896800000895d */ /* 0x004fea0003900000 */
[----:B------:R-:W2:Y:S02]  /*8d70*/  @!P0 SYNCS.PHASECHK.TRANS64 P0, [R0+URZ], R3 ;  /* 0x00000003000085a7 */ /* 0x000ea400080010ff */
[----:B--2---:R-:W-:Y:S05]  /*8d80*/  @!P0 BRA `(.L_x_176) ;  /* 0xfffffffc00f08947 */ /* 0x004fea000383ffff */
[----:B------:R-:W-:Y:S05]  /*8d90*/  BRA `(.L_x_177) ;  /* 0xffffffa000dc7947 */ /* 0x000fea000383ffff */
.L_x_56:
[----:B----4-:R-:W-:-:S07]  /*8da0*/  MOV R0, UR5 ;  /* 0x0000000500007c02 */ /* 0x010fce0008000f00 */
.L_x_178:
[----:B-1----:R1:W2:Y:S02]  /*8db0*/  SYNCS.PHASECHK.TRANS64.TRYWAIT P0, [R0+URZ], R3 ;  /* 0x00000003000075a7 */ /* 0x0022a400080011ff */
[----:B--2---:R-:W-:Y:S05]  /*8dc0*/  @!P0 NANOSLEEP.SYNCS 0x989680 ;  /* 0x009896800000895d */ /* 0x004fea0003900000 */
[----:B------:R-:W2:Y:S02]  /*8dd0*/  @!P0 SYNCS.PHASECHK.TRANS64 P0, [R0+URZ], R3 ;  /* 0x00000003000085a7 */ /* 0x000ea400080010ff */
[----:B--2---:R-:W-:Y:S05]  /*8de0*/  @!P0 BRA `(.L_x_178) ;  /* 0xfffffffc00f08947 */ /* 0x004fea000383ffff */
[----:B------:R-:W-:Y:S05]  /*8df0*/  BRA `(.L_x_179) ;  /* 0xffffffa000e87947 */ /* 0x000fea000383ffff */
.L_x_57:
[----:B----4-:R-:W-:-:S07]  /*8e00*/  MOV R0, UR5 ;  /* 0x0000000500007c02 */ /* 0x010fce0008000f00 */
.L_x_180:
[----:B-1----:R1:W2:Y:S02]  /*8e10*/  SYNCS.PHASECHK.TRANS64.TRYWAIT P0, [R0+URZ], R3 ;  /* 0x00000003000075a7 */ /* 0x0022a400080011ff */
[----:B--2---:R-:W-:Y:S05]  /*8e20*/  @!P0 NANOSLEEP.SYNCS 0x989680 ;  /* 0x009896800000895d */ /* 0x004fea0003900000 */
[----:B------:R-:W2:Y:S02]  /*8e30*/  @!P0 SYNCS.PHASECHK.TRANS64 P0, [R0+URZ], R3 ;  /* 0x00000003000085a7 */ /* 0x000ea400080010ff */
[----:B--2---:R-:W-:Y:S05]  /*8e40*/  @!P0 BRA `(.L_x_180) ;  /* 0xfffffffc00f08947 */ /* 0x004fea000383ffff */
[----:B------:R-:W-:Y:S05]  /*8e50*/  BRA `(.L_x_181) ;  /* 0xffffffa000f47947 */ /* 0x000fea000383ffff */
.L_x_58:
[----:B----4-:R-:W-:-:S07]  /*8e60*/  MOV R0, UR5 ;  /* 0x0000000500007c02 */ /* 0x010fce0008000f00 */
.L_x_182:
[----:B-1----:R1:W2:Y:S02]  /*8e70*/  SYNCS.PHASECHK.TRANS64.TRYWAIT P0, [R0+URZ], R3 ;  /* 0x00000003000075a7 */ /* 0x0022a400080011ff */
[----:B--2---:R-:W-:Y:S05]  /*8e80*/  @!P0 NANOSLEEP.SYNCS 0x989680 ;  /* 0x009896800000895d */ /* 0x004fea0003900000 */
[----:B------:R-:W2:Y:S02]  /*8e90*/  @!P0 SYNCS.PHASECHK.TRANS64 P0, [R0+URZ], R3 ;  /* 0x00000003000085a7 */ /* 0x000ea400080010ff */
[----:B--2---:R-:W-:Y:S05]  /*8ea0*/  @!P0 BRA `(.L_x_182) ;  /* 0xfffffffc00f08947 */ /* 0x004fea000383ffff */
[----:B------:R-:W-:Y:S05]  /*8eb0*/  BRA `(.L_x_183) ;  /* 0xffffffa400007947 */ /* 0x000fea000383ffff */
.L_x_59:
[----:B----4-:R-:W-:-:S07]  /*8ec0*/  MOV R0, UR5 ;  /* 0x0000000500007c02 */ /* 0x010fce0008000f00 */
.L_x_184:
[----:B-1----:R1:W2:Y:S02]  /*8ed0*/  SYNCS.PHASECHK.TRANS64.TRYWAIT P0, [R0+URZ], R3 ;  /* 0x00000003000075a7 */ /* 0x0022a400080011ff */
[----:B--2---:R-:W-:Y:S05]  /*8ee0*/  @!P0 NANOSLEEP.SYNCS 0x989680 ;  /* 0x009896800000895d */ /* 0x004fea0003900000 */
[----:B------:R-:W2:Y:S02]  /*8ef0*/  @!P0 SYNCS.PHASECHK.TRANS64 P0, [R0+URZ], R3 ;  /* 0x00000003000085a7 */ /* 0x000ea400080010ff */
[----:B--2---:R-:W-:Y:S05]  /*8f00*/  @!P0 BRA `(.L_x_184) ;  /* 0xfffffffc00f08947 */ /* 0x004fea000383ffff */
[----:B------:R-:W-:Y:S05]  /*8f10*/  BRA `(.L_x_185) ;  /* 0xffffffa4000c7947 */ /* 0x000fea000383ffff */
.L_x_60:
[----:B----4-:R-:W-:-:S07]  /*8f20*/  MOV R0, UR5 ;  /* 0x0000000500007c02 */ /* 0x010fce0008000f00 */
.L_x_186:
[----:B-1----:R1:W2:Y:S02]  /*8f30*/  SYNCS.PHASECHK.TRANS64.TRYWAIT P0, [R0+URZ], R3 ;  /* 0x00000003000075a7 */ /* 0x0022a400080011ff */
[----:B--2---:R-:W-:Y:S05]  /*8f40*/  @!P0 NANOSLEEP.SYNCS 0x989680 ;  /* 0x009896800000895d */ /* 0x004fea0003900000 */
[----:B------:R-:W2:Y:S02]  /*8f50*/  @!P0 SYNCS.PHASECHK.TRANS64 P0, [R0+URZ], R3 ;  /* 0x00000003000085a7 */ /* 0x000ea400080010ff */
[----:B--2---:R-:W-:Y:S05]  /*8f60*/  @!P0 BRA `(.L_x_186) ;  /* 0xfffffffc00f08947 */ /* 0x004fea000383ffff */
[----:B------:R-:W-:Y:S05]  /*8f70*/  BRA `(.L_x_187) ;  /* 0xffffffa400187947 */ /* 0x000fea000383ffff */
.L_x_61:
[----:B----4-:R-:W-:-:S07]  /*8f80*/  MOV R0, UR5 ;  /* 0x0000000500007c02 */ /* 0x010fce0008000f00 */
.L_x_188:
[----:B-1----:R1:W2:Y:S02]  /*8f90*/  SYNCS.PHASECHK.TRANS64.TRYWAIT P0, [R0+URZ], R3 ;  /* 0x00000003000075a7 */ /* 0x0022a400080011ff */
[----:B--2---:R-:W-:Y:S05]  /*8fa0*/  @!P0 NANOSLEEP.SYNCS 0x989680 ;  /* 0x009896800000895d */ /* 0x004fea0003900000 */
[----:B------:R-:W2:Y:S02]  /*8fb0*/  @!P0 SYNCS.PHASECHK.TRANS64 P0, [R0+URZ], R3 ;  /* 0x00000003000085a7 */ /* 0x000ea400080010ff */
[----:B--2---:R-:W-:Y:S05]  /*8fc0*/  @!P0 BRA `(.L_x_188) ;  /* 0xfffffffc00f08947 */ /* 0x004fea000383ffff */
[----:B------:R-:W-:Y:S05]  /*8fd0*/  BRA `(.L_x_189) ;  /* 0xffffffa400247947 */ /* 0x000fea000383ffff */
.L_x_62:
[----:B----4-:R-:W-:-:S07]  /*8fe0*/  MOV R0, UR5 ;  /* 0x0000000500007c02 */ /* 0x010fce0008000f00 */
.L_x_190:
[----:B-1----:R1:W2:Y:S02]  /*8ff0*/  SYNCS.PHASECHK.TRANS64.TRYWAIT P0, [R0+URZ], R3 ;  /* 0x00000003000075a7 */ /* 0x0022a400080011ff */
[----:B--2---:R-:W-:Y:S05]  /*9000*/  @!P0 NANOSLEEP.SYNCS 0x989680 ;  /* 0x009896800000895d */ /* 0x004fea0003900000 */
[----:B------:R-:W2:Y:S02]  /*9010*/  @!P0 SYNCS.PHASECHK.TRANS64 P0, [R0+URZ], R3 ;  /* 0x00000003000085a7 */ /* 0x000ea400080010ff */
[----:B--2---:R-:W-:Y:S05]  /*9020*/  @!P0 BRA `(.L_x_190) ;  /* 0xfffffffc00f08947 */ /* 0x004fea000383ffff */
[----:B------:R-:W-:Y:S05]  /*9030*/  BRA `(.L_x_191) ;  /* 0xffffffa400307947 */ /* 0x000fea000383ffff */
.L_x_63:
[----:B----4-:R-:W-:-:S07]  /*9040*/  MOV R0, UR5 ;  /* 0x0000000500007c02 */ /* 0x010fce0008000f00 */
.L_x_192:
[----:B-1----:R1:W2:Y:S02]  /*9050*/  SYNCS.PHASECHK.TRANS64.TRYWAIT P0, [R0+URZ], R3 ;  /* 0x00000003000075a7 */ /* 0x0022a400080011ff */
[----:B--2---:R-:W-:Y:S05]  /*9060*/  @!P0 NANOSLEEP.SYNCS 0x989680 ;  /* 0x009896800000895d */ /* 0x004fea0003900000 */
[----:B------:R-:W2:Y:S02]  /*9070*/  @!P0 SYNCS.PHASECHK.TRANS64 P0, [R0+URZ], R3 ;  /* 0x00000003000085a7 */ /* 0x000ea400080010ff */
[----:B--2---:R-:W-:Y:S05]  /*9080*/  @!P0 BRA `(.L_x_192) ;  /* 0xfffffffc00f08947 */ /* 0x004fea000383ffff */
[----:B------:R-:W-:Y:S05]  /*9090*/  BRA `(.L_x_193) ;  /* 0xffffffa4003c7947 */ /* 0x000fea000383ffff */
.L_x_64:
[----:B----4-:R-:W-:-:S07]  /*90a0*/  MOV R0, UR5 ;  /* 0x0000000500007c02 */ /* 0x010fce0008000f00 */
.L_x_194:
[----:B-1----:R1:W2:Y:S02]  /*90b0*/  SYNCS.PHASECHK.TRANS64.TRYWAIT P0, [R0+URZ], R3 ;  /* 0x00000003000075a7 */ /* 0x0022a400080011ff */
[----:B--2---:R-:W-:Y:S05]  /*90c0*/  @!P0 NANOSLEEP.SYNCS 0x989680 ;  /* 0x009896800000895d */ /* 0x004fea0003900000 */
[----:B------:R-:W2:Y:S02]  /*90d0*/  @!P0 SYNCS.PHASECHK.TRANS64 P0, [R0+URZ], R3 ;  /* 0x00000003000085a7 */ /* 0x000ea400080010ff */
[----:B--2---:R-:W-:Y:S05]  /*90e0*/  @!P0 BRA `(.L_x_194) ;  /* 0xfffffffc00f08947 */ /* 0x004fea000383ffff */
[----:B------:R-:W-:Y:S05]  /*90f0*/  BRA `(.L_x_195) ;  /* 0xffffffa400487947 */ /* 0x000fea000383ffff */
.L_x_65:
[----:B----4-:R-:W-:-:S07]  /*9100*/  MOV R0, UR5 ;  /* 0x0000000500007c02 */ /* 0x010fce0008000f00 */
.L_x_196:
[----:B-1----:R1:W2:Y:S02]  /*9110*/  SYNCS.PHASECHK.TRANS64.TRYWAIT P0, [R0+URZ], R3 ;  /* 0x00000003000075a7 */ /* 0x0022a400080011ff */
[----:B--2---:R-:W-:Y:S05]  /*9120*/  @!P0 NANOSLEEP.SYNCS 0x989680 ;  /* 0x009896800000895d */ /* 0x004fea0003900000 */
[----:B------:R-:W2:Y:S02]  /*9130*/  @!P0 SYNCS.PHASECHK.TRANS64 P0, [R0+URZ], R3 ;  /* 0x00000003000085a7 */ /* 0x000ea400080010ff */
[----:B--2---:R-:W-:Y:S05]  /*9140*/  @!P0 BRA `(.L_x_196) ;  /* 0xfffffffc00f08947 */ /* 0x004fea000383ffff */
[----:B------:R-:W-:Y:S05]  /*9150*/  BRA `(.L_x_197) ;  /* 0xffffffa400547947 */ /* 0x000fea000383ffff */
.L_x_66:
[----:B----4-:R-:W-:-:S07]  /*9160*/  MOV R0, UR5 ;  /* 0x0000000500007c02 */ /* 0x010fce0008000f00 */
.L_x_198:
[----:B-1----:R1:W2:Y:S02]  /*9170*/  SYNCS.PHASECHK.TRANS64.TRYWAIT P0, [R0+URZ], R3 ;  /* 0x00000003000075a7 */ /* 0x0022a400080011ff */
[----:B--2---:R-:W-:Y:S05]  /*9180*/  @!P0 NANOSLEEP.SYNCS 0x989680 ;  /* 0x009896800000895d */ /* 0x004fea0003900000 */
[----:B------:R-:W2:Y:S02]  /*9190*/  @!P0 SYNCS.PHASECHK.TRANS64 P0, [R0+URZ], R3 ;  /* 0x00000003000085a7 */ /* 0x000ea400080010ff */
[----:B--2---:R-:W-:Y:S05]  /*91a0*/  @!P0 BRA `(.L_x_198) ;  /* 0xfffffffc00f08947 */ /* 0x004fea000383ffff */
[----:B------:R-:W-:Y:S05]  /*91b0*/  BRA `(.L_x_199) ;  /* 0xffffffa400607947 */ /* 0x000fea000383ffff */
.L_x_67:
[----:B----4-:R-:W-:-:S07]  /*91c0*/  MOV R0, UR5 ;  /* 0x0000000500007c02 */ /* 0x010fce0008000f00 */
.L_x_200:
[----:B-1----:R1:W2:Y:S02]  /*91d0*/  SYNCS.PHASECHK.TRANS64.TRYWAIT P0, [R0+URZ], R3 ;  /* 0x00000003000075a7 */ /* 0x0022a400080011ff */
[----:B--2---:R-:W-:Y:S05]  /*91e0*/  @!P0 NANOSLEEP.SYNCS 0x989680 ;  /* 0x009896800000895d */ /* 0x004fea0003900000 */
[----:B------:R-:W2:Y:S02]  /*91f0*/  @!P0 SYNCS.PHASECHK.TRANS64 P0, [R0+URZ], R3 ;  /* 0x00000003000085a7 */ /* 0x000ea400080010ff */
[----:B--2---:R-:W-:Y:S05]  /*9200*/  @!P0 BRA `(.L_x_200) ;  /* 0xfffffffc00f08947 */ /* 0x004fea000383ffff */
[----:B------:R-:W-:Y:S05]  /*9210*/  BRA `(.L_x_201) ;  /* 0xffffffa4006c7947 */ /* 0x000fea000383ffff */
.L_x_68:
[----:B----4-:R-:W-:-:S07]  /*9220*/  MOV R0, UR5 ;  /* 0x0000000500007c02 */ /* 0x010fce0008000f00 */
.L_x_202:
[----:B-1----:R1:W2:Y:S02]  /*9230*/  SYNCS.PHASECHK.TRANS64.TRYWAIT P0, [R0+URZ], R3 ;  /* 0x00000003000075a7 */ /* 0x0022a400080011ff */
[----:B--2---:R-:W-:Y:S05]  /*9240*/  @!P0 NANOSLEEP.SYNCS 0x989680 ;  /* 0x009896800000895d */ /* 0x004fea0003900000 */
[----:B------:R-:W2:Y:S02]  /*9250*/  @!P0 SYNCS.PHASECHK.TRANS64 P0, [R0+URZ], R3 ;  /* 0x00000003000085a7 */ /* 0x000ea400080010ff */
[----:B--2---:R-:W-:Y:S05]  /*9260*/  @!P0 BRA `(.L_x_202) ;  /* 0xfffffffc00f08947 */ /* 0x004fea000383ffff */
[----:B------:R-:W-:Y:S05]  /*9270*/  BRA `(.L_x_203) ;  /* 0xffffffa400787947 */ /* 0x000fea000383ffff */
.L_x_69:
[----:B----4-:R-:W-:-:S07]  /*9280*/  MOV R0, UR5 ;  /* 0x0000000500007c02 */ /* 0x010fce0008000f00 */
.L_x_204:
[----:B-1----:R1:W2:Y:S02]  /*9290*/  SYNCS.PHASECHK.TRANS64.TRYWAIT P0, [R0+URZ], R3 ;  /* 0x00000003000075a7 */ /* 0x0022a400080011ff */
[----:B--2---:R-:W-:Y:S05]  /*92a0*/  @!P0 NANOSLEEP.SYNCS 0x989680 ;  /* 0x009896800000895d */ /* 0x004fea0003900000 */
[----:B------:R-:W2:Y:S02]  /*92b0*/  @!P0 SYNCS.PHASECHK.TRANS64 P0, [R0+URZ], R3 ;  /* 0x00000003000085a7 */ /* 0x000ea400080010ff */
[----:B--2---:R-:W-:Y:S05]  /*92c0*/  @!P0 BRA `(.L_x_204) ;  /* 0xfffffffc00f08947 */ /* 0x004fea000383ffff */
[----:B------:R-:W-:Y:S05]  /*92d0*/  BRA `(.L_x_205) ;  /* 0xffffffa400847947 */ /* 0x000fea000383ffff */
.L_x_72:
[----:B-1----:R1:W2:Y:S02]  /*92e0*/  SYNCS.PHASECHK.TRANS64.TRYWAIT P0, [R0+URZ+0x2b0], R5 ;  /* 0x0002b005000075a7 */ /* 0x0022a400080011ff */
[----:B--2---:R-:W-:Y:S05]  /*92f0*/  @!P0 NANOSLEEP.SYNCS 0x989680 ;  /* 0x009896800000895d */ /* 0x004fea0003900000 */
[----:B------:R-:W2:Y:S02]  /*9300*/  @!P0 SYNCS.PHASECHK.TRANS64 P0, [R0+URZ+0x2b0], R5 ;  /* 0x0002b005000085a7 */ /* 0x000ea400080010ff */
[----:B--2---:R-:W-:Y:S05]  /*9310*/  @!P0 BRA `(.L_x_72) ;  /* 0xfffffffc00f08947 */ /* 0x004fea000383ffff */
[----:B------:R-:W-:Y:S05]  /*9320*/  BRA `(.L_x_206) ;  /* 0xffffffa400e07947 */ /* 0x000fea000383ffff */
.L_x_73:
[----:B------:R-:W-:-:S07]  /*9330*/  MOV R0, UR5 ;  /* 0x0000000500007c02 */ /* 0x000fce0008000f00 */
.L_x_207:
[----:B-1----:R1:W2:Y:S02]  /*9340*/  SYNCS.PHASECHK.TRANS64.TRYWAIT P0, [R0+URZ+0x260], R5 ;  /* 0x00026005000075a7 */ /* 0x0022a400080011ff */
[----:B--2---:R-:W-:Y:S05]  /*9350*/  @!P0 NANOSLEEP.SYNCS 0x989680 ;  /* 0x009896800000895d */ /* 0x004fea0003900000 */
[----:B------:R-:W2:Y:S02]  /*9360*/  @!P0 SYNCS.PHASECHK.TRANS64 P0, [R0+URZ+0x260], R5 ;  /* 0x00026005000085a7 */ /* 0x000ea400080010ff */
[----:B--2---:R-:W-:Y:S05]  /*9370*/  @!P0 BRA `(.L_x_207) ;  /* 0xfffffffc00f08947 */ /* 0x004fea000383ffff */
[----:B------:R-:W-:Y:S05]  /*9380*/  BRA `(.L_x_208) ;  /* 0xffffffa400f07947 */ /* 0x000fea000383ffff */
.L_x_74:
[----:B-1----:R1:W2:Y:S02]  /*9390*/  SYNCS.PHASECHK.TRANS64.TRYWAIT P1, [R0+URZ+0x250], R5 ;  /* 0x00025005000075a7 */ /* 0x0022a400080211ff */
[----:B--2---:R-:W-:Y:S05]  /*93a0*/  @!P1 NANOSLEEP.SYNCS 0x989680 ;  /* 0x009896800000995d */ /* 0x004fea0003900000 */
[----:B------:R-:W2:Y:S02]  /*93b0*/  @!P1 SYNCS.PHASECHK.TRANS64 P1, [R0+URZ+0x250], R5 ;  /* 0x00025005000095a7 */ /* 0x000ea400080210ff */
[----:B--2---:R-:W-:Y:S05]  /*93c0*/  @!P1 BRA `(.L_x_74) ;  /* 0xfffffffc00f09947 */ /* 0x004fea000383ffff */
[----:B------:R-:W-:Y:S05]  /*93d0*/  BRA `(.L_x_209) ;  /* 0xffffffa800207947 */ /* 0x000fea000383ffff */
.L_x_77:
[----:B------:R-:W-:-:S07]  /*93e0*/  MOV R0, UR5 ;  /* 0x0000000500007c02 */ /* 0x000fce0008000f00 */
.L_x_210:
[----:B-1----:R1:W2:Y:S02]  /*93f0*/  SYNCS.PHASECHK.TRANS64.TRYWAIT P0, [R0+URZ+0x260], R3 ;  /* 0x00026003000075a7 */ /* 0x0022a400080011ff */
[----:B--2---:R-:W-:Y:S05]  /*9400*/  @!P0 NANOSLEEP.SYNCS 0x989680 ;  /* 0x009896800000895d */ /* 0x004fea0003900000 */
[----:B------:R-:W2:Y:S02]  /*9410*/  @!P0 SYNCS.PHASECHK.TRANS64 P0, [R0+URZ+0x260], R3 ;  /* 0x00026003000085a7 */ /* 0x000ea400080010ff */
[----:B--2---:R-:W-:Y:S05]  /*9420*/  @!P0 BRA `(.L_x_210) ;  /* 0xfffffffc00f08947 */ /* 0x004fea000383ffff */
[----:B------:R-:W-:Y:S05]  /*9430*/  BRA `(.L_x_76) ;  /* 0xffffffa800747947 */ /* 0x000fea000383ffff */
.L_x_84:
[----:B-1----:R1:W2:Y:S02]  /*9440*/  SYNCS.PHASECHK.TRANS64.TRYWAIT P1, [R0+URZ+0x250], R5 ;  /* 0x00025005000075a7 */ /* 0x0022a400080211ff */
[----:B--2---:R-:W-:Y:S05]  /*9450*/  @!P1 NANOSLEEP.SYNCS 0x989680 ;  /* 0x009896800000995d */ /* 0x004fea0003900000 */
[----:B------:R-:W2:Y:S02]  /*9460*/  @!P1 SYNCS.PHASECHK.TRANS64 P1, [R0+URZ+0x250], R5 ;  /* 0x00025005000095a7 */ /* 0x000ea400080210ff */
[----:B--2---:R-:W-:Y:S05]  /*9470*/  @!P1 BRA `(.L_x_84) ;  /* 0xfffffffc00f09947 */ /* 0x004fea000383ffff */
[----:B------:R-:W-:Y:S05]  /*9480*/  BRA `(.L_x_211) ;  /* 0xffffffac00cc7947 */ /* 0x000fea000383ffff */
.L_x_85:
[----:B------:R-:W-:-:S07]  /*9490*/  MOV R3, UR9 ;  /* 0x0000000900037c02 */ /* 0x000fce0008000f00 */
.L_x_212:
[----:B-1----:R1:W2:Y:S02]  /*94a0*/  SYNCS.PHASECHK.TRANS64.TRYWAIT P0, [R3+URZ+0x290], R0 ;  /* 0x00029000030075a7 */ /* 0x0022a400080011ff */
[----:B--2---:R-:W-:Y:S05]  /*94b0*/  @!P0 NANOSLEEP.SYNCS 0x989680 ;  /* 0x009896800000895d */ /* 0x004fea0003900000 */
[----:B------:R-:W2:Y:S02]  /*94c0*/  @!P0 SYNCS.PHASECHK.TRANS64 P0, [R3+URZ+0x290], R0 ;  /* 0x00029000030085a7 */ /* 0x000ea400080010ff */
[----:B--2---:R-:W-:Y:S05]  /*94d0*/  @!P0 BRA `(.L_x_212) ;  /* 0xfffffffc00f08947 */ /* 0x004fea000383ffff */
[----:B------:R-:W-:Y:S05]  /*94e0*/  BRA `(.L_x_213) ;  /* 0xffffffb000007947 */ /* 0x000fea000383ffff */
.L_x_88:
[----:B------:R-:W-:Y:S07]  /*94f0*/  MOV R0, UR7 ;  /* 0x0000000700007c02 */ /* 0x000fee0008000f00 */
.L_x_214:
[----:B-1----:R1:W2:Y:S02]  /*9500*/  SYNCS.PHASECHK.TRANS64.TRYWAIT P0, [R0+URZ], R3 ;  /* 0x00000003000075a7 */ /* 0x0022a400080011ff */
[----:B--2---:R-:W-:Y:S05]  /*9510*/  @!P0 NANOSLEEP.SYNCS 0x989680 ;  /* 0x009896800000895d */ /* 0x004fea0003900000 */
[----:B------:R-:W2:Y:S02]  /*9520*/  @!P0 SYNCS.PHASECHK.TRANS64 P0, [R0+URZ], R3 ;  /* 0x00000003000085a7 */ /* 0x000ea400080010ff */
[----:B--2---:R-:W-:Y:S05]  /*9530*/  @!P0 BRA `(.L_x_214) ;  /* 0xfffffffc00f08947 */ /* 0x004fea000383ffff */
[----:B------:R-:W-:Y:S05]  /*9540*/  BRA `(.L_x_87) ;  /* 0xffffffb000387947 */ /* 0x000fea000383ffff */
.L_x_91:
[----:B------:R-:W-:-:S07]  /*9550*/  MOV R0, UR5 ;  /* 0x0000000500007c02 */ /* 0x000fce0008000f00 */
.L_x_215:
[----:B--2---:R2:W3:Y:S02]  /*9560*/  SYNCS.PHASECHK.TRANS64.TRYWAIT P0, [R0+URZ], R3 ;  /* 0x00000003000075a7 */ /* 0x0044e400080011ff */
[----:B---3--:R-:W-:Y:S05]  /*9570*/  @!P0 NANOSLEEP.SYNCS 0x989680 ;  /* 0x009896800000895d */ /* 0x008fea0003900000 */
[----:B------:R-:W3:Y:S02]  /*9580*/  @!P0 SYNCS.PHASECHK.TRANS64 P0, [R0+URZ], R3 ;  /* 0x00000003000085a7 */ /* 0x000ee400080010ff */
[----:B---3--:R-:W-:Y:S05]  /*9590*/  @!P0 BRA `(.L_x_215) ;  /* 0xfffffffc00f08947 */ /* 0x008fea000383ffff */
[----:B------:R-:W-:Y:S05]  /*95a0*/  BRA `(.L_x_216) ;  /* 0xffffffb000d87947 */ /* 0x000fea000383ffff */
.L_x_92:
[----:B------:R-:W-:-:S07]  /*95b0*/  MOV R0, UR5 ;  /* 0x0000000500007c02 */ /* 0x000fce0008000f00 */
.L_x_217:
[----:B--2---:R2:W3:Y:S02]  /*95c0*/  SYNCS.PHASECHK.TRANS64.TRYWAIT P0, [R0+URZ], R3 ;  /* 0x00000003000075a7 */ /* 0x0044e400080011ff */
[----:B---3--:R-:W-:Y:S05]  /*95d0*/  @!P0 NANOSLEEP.SYNCS 0x989680 ;  /* 0x009896800000895d */ /* 0x008fea0003900000 */
[----:B------:R-:W3:Y:S02]  /*95e0*/  @!P0 SYNCS.PHASECHK.TRANS64 P0, [R0+URZ], R3 ;  /* 0x00000003000085a7 */ /* 0x000ee400080010ff */
[----:B---3--:R-:W-:Y:S05]  /*95f0*/  @!P0 BRA `(.L_x_217) ;  /* 0xfffffffc00f08947 */ /* 0x008fea000383ffff */
[----:B------:R-:W-:Y:S05]  /*9600*/  BRA `(.L_x_218) ;  /* 0xffffffb000e47947 */ /* 0x000fea000383ffff */
.L_x_93:
[----:B------:R-:W-:-:S07]  /*9610*/  MOV R0, UR5 ;  /* 0x0000000500007c02 */ /* 0x000fce0008000f00 */
.L_x_219:
[----:B--2---:R2:W3:Y:S02]  /*9620*/  SYNCS.PHASECHK.TRANS64.TRYWAIT P0, [R0+URZ], R3 ;  /* 0x00000003000075a7 */ /* 0x0044e400080011ff */
[----:B---3--:R-:W-:Y:S05]  /*9630*/  @!P0 NANOSLEEP.SYNCS 0x989680 ;  /* 0x009896800000895d */ /* 0x008fea0003900000 */
[----:B------:R-:W3:Y:S02]  /*9640*/  @!P0 SYNCS.PHASECHK.TRANS64 P0, [R0+URZ], R3 ;  /* 0x00000003000085a7 */ /* 0x000ee400080010ff */
[----:B---3--:R-:W-:Y:S05]  /*9650*/  @!P0 BRA `(.L_x_219) ;  /* 0xfffffffc00f08947 */ /* 0x008fea000383ffff */
[----:B------:R-:W-:Y:S05]  /*9660*/  BRA `(.L_x_220) ;  /* 0xffffffb000f07947 */ /* 0x000fea000383ffff */
.L_x_94:
[----:B------:R-:W-:-:S07]  /*9670*/  MOV R0, UR7 ;  /* 0x0000000700007c02 */ /* 0x000fce0008000f00 */
.L_x_221:
[----:B--2---:R2:W3:Y:S02]  /*9680*/  SYNCS.PHASECHK.TRANS64.TRYWAIT P0, [R0+URZ], R3 ;  /* 0x00000003000075a7 */ /* 0x0044e400080011ff */
[----:B---3--:R-:W-:Y:S05]  /*9690*/  @!P0 NANOSLEEP.SYNCS 0x989680 ;  /* 0x009896800000895d */ /* 0x008fea0003900000 */
[----:B------:R-:W3:Y:S02]  /*96a0*/  @!P0 SYNCS.PHASECHK.TRANS64 P0, [R0+URZ], R3 ;  /* 0x00000003000085a7 */ /* 0x000ee400080010ff */
[----:B---3--:R-:W-:Y:S05]  /*96b0*/  @!P0 BRA `(.L_x_221) ;  /* 0xfffffffc00f08947 */ /* 0x008fea000383ffff */
[----:B------:R-:W-:Y:S05]  /*96c0*/  BRA `(.L_x_222) ;  /* 0xffffffb000fc7947 */ /* 0x000fea000383ffff */
.L_x_99:
[----:B--2---:R2:W3:Y:S02]  /*96d0*/  SYNCS.PHASECHK.TRANS64.TRYWAIT P0, [R0+URZ+0x250], R3 ;  /* 0x00025003000075a7 */ /* 0x0044e400080011ff */
[----:B---3--:R-:W-:Y:S05]  /*96e0*/  @!P0 NANOSLEEP.SYNCS 0x989680 ;  /* 0x009896800000895d */ /* 0x008fea0003900000 */
[----:B------:R-:W3:Y:S02]  /*96f0*/  @!P0 SYNCS.PHASECHK.TRANS64 P0, [R0+URZ+0x250], R3 ;  /* 0x00025003000085a7 */ /* 0x000ee400080010ff */
[----:B---3--:R-:W-:Y:S05]  /*9700*/  @!P0 BRA `(.L_x_99) ;  /* 0xfffffffc00f08947 */ /* 0x008fea000383ffff */
[----:B------:R-:W-:Y:S05]  /*9710*/  BRA `(.L_x_223) ;  /* 0xffffffb800007947 */ /* 0x000fea000383ffff */
.L_x_102:
[----:B------:R-:W-:Y:S07]  /*9720*/  MOV R0, UR7 ;  /* 0x0000000700007c02 */ /* 0x000fee0008000f00 */
.L_x_224:
[----:B--2---:R2:W3:Y:S02]  /*9730*/  SYNCS.PHASECHK.TRANS64.TRYWAIT P0, [R0+URZ+0x248], R3 ;  /* 0x00024803000075a7 */ /* 0x0044e400080011ff */
[----:B---3--:R-:W-:Y:S05]  /*9740*/  @!P0 NANOSLEEP.SYNCS 0x989680 ;  /* 0x009896800000895d */ /* 0x008fea0003900000 */
[----:B------:R-:W3:Y:S02]  /*9750*/  @!P0 SYNCS.PHASECHK.TRANS64 P0, [R0+URZ+0x248], R3 ;  /* 0x00024803000085a7 */ /* 0x000ee400080010ff */
[----:B---3--:R-:W-:Y:S05]  /*9760*/  @!P0 BRA `(.L_x_224) ;  /* 0xfffffffc00f08947 */ /* 0x008fea000383ffff */
[----:B------:R-:W-:Y:S05]  /*9770*/  BRA `(.L_x_101) ;  /* 0xffffffb800e07947 */ /* 0x000fea000383ffff */
.L_x_105:
[----:B--2---:R-:W-:Y:S07]  /*9780*/  MOV R3, UR7 ;  /* 0x0000000700037c02 */ /* 0x004fee0008000f00 */
.L_x_225:
[----:B-1----:R1:W2:Y:S02]  /*9790*/  SYNCS.PHASECHK.TRANS64.TRYWAIT P0, [R3+URZ+0x230], R12 ;  /* 0x0002300c030075a7 */ /* 0x0022a400080011ff */
[----:B--2---:R-:W-:Y:S05]  /*97a0*/  @!P0 NANOSLEEP.SYNCS 0x989680 ;  /* 0x009896800000895d */ /* 0x004fea0003900000 */
[----:B------:R-:W2:Y:S02]  /*97b0*/  @!P0 SYNCS.PHASECHK.TRANS64 P0, [R3+URZ+0x230], R12 ;  /* 0x0002300c030085a7 */ /* 0x000ea400080010ff */
[----:B--2---:R-:W-:Y:S05]  /*97c0*/  @!P0 BRA `(.L_x_225) ;  /* 0xfffffffc00f08947 */ /* 0x004fea000383ffff */
[----:B------:R-:W-:Y:S05]  /*97d0*/  BRA `(.L_x_226) ;  /* 0xffffffbc00587947 */ /* 0x000fea000383ffff */
.L_x_106:
[----:B------:R-:W-:Y:S07]  /*97e0*/  MOV R3, UR7 ;  /* 0x0000000700037c02 */ /* 0x000fee0008000f00 */
.L_x_227:
[----:B-1----:R1:W2:Y:S02]  /*97f0*/  SYNCS.PHASECHK.TRANS64.TRYWAIT P0, [R3+URZ+0x238], R12 ;  /* 0x0002380c030075a7 */ /* 0x0022a400080011ff */
[----:B--2---:R-:W-:Y:S05]  /*9800*/  @!P0 NANOSLEEP.SYNCS 0x989680 ;  /* 0x009896800000895d */ /* 0x004fea0003900000 */
[----:B------:R-:W2:Y:S02]  /*9810*/  @!P0 SYNCS.PHASECHK.TRANS64 P0, [R3+URZ+0x238], R12 ;  /* 0x0002380c030085a7 */ /* 0x000ea400080010ff */
[----:B--2---:R-:W-:Y:S05]  /*9820*/  @!P0 BRA `(.L_x_227) ;  /* 0xfffffffc00f08947 */ /* 0x004fea000383ffff */
[----:B------:R-:W-:Y:S05]  /*9830*/  BRA `(.L_x_228) ;  /* 0xffffffbc00d87947 */ /* 0x000fea000383ffff */
.L_x_108:
[----:B------:R-:W-:-:S07]  /*9840*/  MOV R0, UR7 ;  /* 0x0000000700007c02 */ /* 0x000fce0008000f00 */
.L_x_229:
[----:B-1----:R1:W3:Y:S02]  /*9850*/  SYNCS.PHASECHK.TRANS64.TRYWAIT P0, [R0+URZ+0x230], R3 ;  /* 0x00023003000075a7 */ /* 0x0022e400080011ff */
[----:B---3--:R-:W-:Y:S05]  /*9860*/  @!P0 NANOSLEEP.SYNCS 0x989680 ;  /* 0x009896800000895d */ /* 0x008fea0003900000 */
[----:B------:R-:W3:Y:S02]  /*9870*/  @!P0 SYNCS.PHASECHK.TRANS64 P0, [R0+URZ+0x230], R3 ;  /* 0x00023003000085a7 */ /* 0x000ee400080010ff */
[----:B---3--:R-:W-:Y:S05]  /*9880*/  @!P0 BRA `(.L_x_229) ;  /* 0xfffffffc00f08947 */ /* 0x008fea000383ffff */
[----:B------:R-:W-:Y:S05]  /*9890*/  BRA `(.L_x_230) ;  /* 0xffffffc000487947 */ /* 0x000fea000383ffff */
.L_x_110:
[----:B--2---:R2:W4:Y:S02]  /*98a0*/  SYNCS.PHASECHK.TRANS64.TRYWAIT P0, [R0+URZ+0x250], R3 ;  /* 0x00025003000075a7 */ /* 0x00452400080011ff */
[----:B----4-:R-:W-:Y:S05]  /*98b0*/  @!P0 NANOSLEEP.SYNCS 0x989680 ;  /* 0x009896800000895d */ /* 0x010fea0003900000 */
[----:B------:R-:W4:Y:S02]  /*98c0*/  @!P0 SYNCS.PHASECHK.TRANS64 P0, [R0+URZ+0x250], R3 ;  /* 0x00025003000085a7 */ /* 0x000f2400080010ff */
[----:B----4-:R-:W-:Y:S05]  /*98d0*/  @!P0 BRA `(.L_x_110) ;  /* 0xfffffffc00f08947 */ /* 0x010fea000383ffff */
[----:B------:R-:W-:Y:S05]  /*98e0*/  BRA `(.L_x_231) ;  /* 0xffffffc400147947 */ /* 0x000fea000383ffff */
.L_x_121:
[----:B-1----:R1:W3:Y:S02]  /*98f0*/  SYNCS.PHASECHK.TRANS64.TRYWAIT P1, [R0+URZ+0x220], R3 ;  /* 0x00022003000075a7 */ /* 0x0022e400080211ff */
[----:B---3--:R-:W-:Y:S05]  /*9900*/  @!P1 NANOSLEEP.SYNCS 0x989680 ;  /* 0x009896800000995d */ /* 0x008fea0003900000 */
[----:B------:R-:W3:Y:S02]  /*9910*/  @!P1 SYNCS.PHASECHK.TRANS64 P1, [R0+URZ+0x220], R3 ;  /* 0x00022003000095a7 */ /* 0x000ee400080210ff */
[----:B---3--:R-:W-:Y:S05]  /*9920*/  @!P1 BRA `(.L_x_121) ;  /* 0xfffffffc00f09947 */ /* 0x008fea000383ffff */
[----:B------:R-:W-:Y:S05]  /*9930*/  BRA `(.L_x_120) ;  /* 0xffffffd0002c7947 */ /* 0x000fea000383ffff */
.L_x_123:
[----:B-1----:R1:W4:Y:S02]  /*9940*/  SYNCS.PHASECHK.TRANS64.TRYWAIT P0, [R113+URZ+0x270], R2 ;  /* 0x00027002710075a7 */ /* 0x00232400080011ff */
[----:B----4-:R-:W-:Y:S05]  /*9950*/  @!P0 NANOSLEEP.SYNCS 0x989680 ;  /* 0x009896800000895d */ /* 0x010fea0003900000 */
[----:B------:R-:W4:Y:S02]  /*9960*/  @!P0 SYNCS.PHASECHK.TRANS64 P0, [R113+URZ+0x270], R2 ;  /* 0x00027002710085a7 */ /* 0x000f2400080010ff */
[----:B----4-:R-:W-:Y:S05]  /*9970*/  @!P0 BRA `(.L_x_123) ;  /* 0xfffffffc00f08947 */ /* 0x010fea000383ffff */
[----:B------:R-:W-:Y:S05]  /*9980*/  BRA `(.L_x_122) ;  /* 0xffffffd000807947 */ /* 0x000fea000383ffff */
.L_x_131:
[----:B--2---:R2:W3:Y:S02]  /*9990*/  SYNCS.PHASECHK.TRANS64.TRYWAIT P0, [R32+URZ+0x220], R3 ;  /* 0x00022003200075a7 */ /* 0x0044e400080011ff */
[----:B---3--:R-:W-:Y:S05]  /*99a0*/  @!P0 NANOSLEEP.SYNCS 0x989680 ;  /* 0x009896800000895d */ /* 0x008fea0003900000 */
[----:B------:R-:W3:Y:S02]  /*99b0*/  @!P0 SYNCS.PHASECHK.TRANS64 P0, [R32+URZ+0x220], R3 ;  /* 0x00022003200085a7 */ /* 0x000ee400080010ff */
[----:B---3--:R-:W-:Y:S05]  /*99c0*/  @!P0 BRA `(.L_x_131) ;  /* 0xfffffffc00f08947 */ /* 0x008fea000383ffff */
[----:B------:R-:W-:Y:S05]  /*99d0*/  BRA `(.L_x_130) ;  /* 0xffffffdc00707947 */ /* 0x000fea000383ffff */
        .weak           $__internal_0_$__cuda_sm10x_tcgen05_guardrail_trap_col_being_dealloced_not_returned_by_alloc
        .type           $__internal_0_$__cuda_sm10x_tcgen05_guardrail_trap_col_being_dealloced_not_returned_by_alloc,@function
        .size           $__internal_0_$__cuda_sm10x_tcgen05_guardrail_trap_col_being_dealloced_not_returned_by_alloc,($__internal_1_$__cuda_sm10x_tcgen05_guardrail_trap_phase_invalid_during_alloc - $__internal_0_$__cuda_sm10x_tcgen05_guardrail_trap_col_being_dealloced_not_returned_by_alloc)
$__internal_0_$__cuda_sm10x_tcgen05_guardrail_trap_col_being_dealloced_not_returned_by_alloc:
[----:B------:R-:W-:Y:S05]  /*99e0*/  BPT.TRAP 0x1 ;  /* 0x000000040000795c */ /* 0x000fea0000300000 */
[----:B------:R-:W-:-:S04]  /*99f0*/  HFMA2 R3, -RZ, RZ, 0, 0 ;  /* 0x00000000ff037431 */ /* 0x000fc800000001ff */
[----:B------:R-:W-:Y:S05]  /*9a00*/  RET.REL.NODEC R2 `(_ZN7cutlass13device_kernelINS_4gemm6kernel13GemmUniversalIN4cute5tupleIJiiiiEEENS1_10collective13CollectiveMmaINS1_35MainloopSm100TmaUmmaWarpSpecializedILi34ELi2ELi4ENS5_IJNS4_1CILi1EEESB_SB_EEEEENS5_IJNSA_ILi64EEENSA_ILi128EEENSA_ILi32EEEEEENS_12float_e4m3_tENS5_IJlSB_lEEENS_12float_e5m2_tESJ_NS4_8TiledMMAINS4_8MMA_AtomIJNS4_10MMA_TraitsINS4_19SM100_MMA_F8F6F4_SSEJSI_SK_fSE_SF_NS4_17integral_constantINS4_4UMMA5MajorELSR_0EEESS_NSP_INSQ_7ScaleInELST_0EEESU_EEEEEENS4_6LayoutISC_NS5_IJNSA_ILi0EEESY_SY_EEEEENS5_IJNS4_10UnderscoreES11_S11_EEEEENS4_13SM90_TMA_LOADENS4_14ComposedLayoutINS4_7SwizzleILi1ELi4ELi3EEENS4_18smem_ptr_flag_bitsILi8EEENSX_INS5_IJNSA_ILi8EEESG_EEENS5_IJSG_SB_EEEEEEEvNS4_8identityES14_S1E_vS1F_EENS_8epilogue10collective18CollectiveEpilogueINS1H_23Sm100TmaWarpSpecializedILi2ELi2ELi32ELb0ELb0EEEJSH_NS5_IJNSX_ISE_SB_EES1M_EEESI_SJ_SI_SJ_NS1H_6fusion15FusionCallbacksIS1L_NS1O_17LinearCombinationISI_fSI_fLNS_15FloatRoundStyleE2EEESH_S1N_JEEENS4_5SM1004TMEM4LOAD26SM100_TMEM_LOAD_16dp32b32xES14_NS15_INS16_ILi2ELi4ELi3EEES19_NSX_INS5_IJS1A_SE_EEENS5_IJSE_SB_EEEEEEENS4_39AutoVectorizingCopyWithAssumedAlignmentILi128EEENS4_14SM90_TMA_STOREES22_S24_S24_EEEvvEEEEvNT_6ParamsE) ;  /* 0xffffff64027c7950 */ /* 0x000fea0003c3ffff */
        .weak           $__internal_1_$__cuda_sm10x_tcgen05_guardrail_trap_phase_invalid_during_alloc
        .type           $__internal_1_$__cuda_sm10x_tcgen05_guardrail_trap_phase_invalid_during_alloc,@function
        .size           $__internal_1_$__cuda_sm10x_tcgen05_guardrail_trap_phase_invalid_during_alloc,($__internal_2_$__cuda_sm10x_tcgen05_guardrail_trap_unallocated_columns_being_dealloced - $__internal_1_$__cuda_sm10x_tcgen05_guardrail_trap_phase_invalid_during_alloc)
$__internal_1_$__cuda_sm10x_tcgen05_guardrail_trap_phase_invalid_during_alloc:
[----:B------:R-:W-:Y:S05]  /*9a10*/  BPT.TRAP 0x1 ;  /* 0x000000040000795c */ /* 0x000fea0000300000 */
[----:B------:R-:W-:-:S04]  /*9a20*/  MOV R3, 0x0 ;  /* 0x0000000000037802 */ /* 0x000fc80000000f00 */
[----:B------:R-:W-:Y:S05]  /*9a30*/  RET.REL.NODEC R2 `(_ZN7cutlass13device_kernelINS_4gemm6kernel13GemmUniversalIN4cute5tupleIJiiiiEEENS1_10collective13CollectiveMmaINS1_35MainloopSm100TmaUmmaWarpSpecializedILi34ELi2ELi4ENS5_IJNS4_1CILi1EEESB_SB_EEEEENS5_IJNSA_ILi64EEENSA_ILi128EEENSA_ILi32EEEEEENS_12float_e4m3_tENS5_IJlSB_lEEENS_12float_e5m2_tESJ_NS4_8TiledMMAINS4_8MMA_AtomIJNS4_10MMA_TraitsINS4_19SM100_MMA_F8F6F4_SSEJSI_SK_fSE_SF_NS4_17integral_constantINS4_4UMMA5MajorELSR_0EEESS_NSP_INSQ_7ScaleInELST_0EEESU_EEEEEENS4_6LayoutISC_NS5_IJNSA_ILi0EEESY_SY_EEEEENS5_IJNS4_10UnderscoreES11_S11_EEEEENS4_13SM90_TMA_LOADENS4_14ComposedLayoutINS4_7SwizzleILi1ELi4ELi3EEENS4_18smem_ptr_flag_bitsILi8EEENSX_INS5_IJNSA_ILi8EEESG_EEENS5_IJSG_SB_EEEEEEEvNS4_8identityES14_S1E_vS1F_EENS_8epilogue10collective18CollectiveEpilogueINS1H_23Sm100TmaWarpSpecializedILi2ELi2ELi32ELb0ELb0EEEJSH_NS5_IJNSX_ISE_SB_EES1M_EEESI_SJ_SI_SJ_NS1H_6fusion15FusionCallbacksIS1L_NS1O_17LinearCombinationISI_fSI_fLNS_15FloatRoundStyleE2EEESH_S1N_JEEENS4_5SM1004TMEM4LOAD26SM100_TMEM_LOAD_16dp32b32xES14_NS15_INS16_ILi2ELi4ELi3EEES19_NSX_INS5_IJS1A_SE_EEENS5_IJSE_SB_EEEEEEENS4_39AutoVectorizingCopyWithAssumedAlignmentILi128EEENS4_14SM90_TMA_STOREES22_S24_S24_EEEvvEEEEvNT_6ParamsE) ;  /* 0xffffff6402707950 */ /* 0x000fea0003c3ffff */
        .weak           $__internal_2_$__cuda_sm10x_tcgen05_guardrail_trap_unallocated_columns_being_dealloced
        .type           $__internal_2_$__cuda_sm10x_tcgen05_guardrail_trap_unallocated_columns_being_dealloced,@function
        .size           $__internal_2_$__cuda_sm10x_tcgen05_guardrail_trap_unallocated_columns_being_dealloced,(.L_x_233 - $__internal_2_$__cuda_sm10x_tcgen05_guardrail_trap_unallocated_columns_being_dealloced)
$__internal_2_$__cuda_sm10x_tcgen05_guardrail_trap_unallocated_columns_being_dealloced:
[----:B------:R-:W-:Y:S05]  /*9a40*/  BPT.TRAP 0x1 ;  /* 0x000000040000795c */ /* 0x000fea0000300000 */
[----:B------:R-:W-:-:S04]  /*9a50*/  HFMA2 R3, -RZ, RZ, 0, 0 ;  /* 0x00000000ff037431 */ /* 0x000fc800000001ff */
[----:B------:R-:W-:Y:S05]  /*9a60*/  RET.REL.NODEC R2 `(_ZN7cutlass13device_kernelINS_4gemm6kernel13GemmUniversalIN4cute5tupleIJiiiiEEENS1_10collective13CollectiveMmaINS1_35MainloopSm100TmaUmmaWarpSpecializedILi34ELi2ELi4ENS5_IJNS4_1CILi1EEESB_SB_EEEEENS5_IJNSA_ILi64EEENSA_ILi128EEENSA_ILi32EEEEEENS_12float_e4m3_tENS5_IJlSB_lEEENS_12float_e5m2_tESJ_NS4_8TiledMMAINS4_8MMA_AtomIJNS4_10MMA_TraitsINS4_19SM100_MMA_F8F6F4_SSEJSI_SK_fSE_SF_NS4_17integral_constantINS4_4UMMA5MajorELSR_0EEESS_NSP_INSQ_7ScaleInELST_0EEESU_EEEEEENS4_6LayoutISC_NS5_IJNSA_ILi0EEESY_SY_EEEEENS5_IJNS4_10UnderscoreES11_S11_EEEEENS4_13SM90_TMA_LOADENS4_14ComposedLayoutINS4_7SwizzleILi1ELi4ELi3EEENS4_18smem_ptr_flag_bitsILi8EEENSX_INS5_IJNSA_ILi8EEESG_EEENS5_IJSG_SB_EEEEEEEvNS4_8identityES14_S1E_vS1F_EENS_8epilogue10collective18CollectiveEpilogueINS1H_23Sm100TmaWarpSpecializedILi2ELi2ELi32ELb0ELb0EEEJSH_NS5_IJNSX_ISE_SB_EES1M_EEESI_SJ_SI_SJ_NS1H_6fusion15FusionCallbacksIS1L_NS1O_17LinearCombinationISI_fSI_fLNS_15FloatRoundStyleE2EEESH_S1N_JEEENS4_5SM1004TMEM4LOAD26SM100_TMEM_LOAD_16dp32b32xES14_NS15_INS16_ILi2ELi4ELi3EEES19_NSX_INS5_IJS1A_SE_EEENS5_IJSE_SB_EEEEEEENS4_39AutoVectorizingCopyWithAssumedAlignmentILi128EEENS4_14SM90_TMA_STOREES22_S24_S24_EEEvvEEEEvNT_6ParamsE) ;  /* 0xffffff6402647950 */ /* 0x000fea0003c3ffff */
.L_x_232:
[----:B------:R-:W-:-:S00]  /*9a70*/  BRA `(.L_x_232) ;  /* 0xfffffffc00fc7947 */ /* 0x000fc0000383ffff */
[----:B------:R-:W-:-:S00]  /*9a80*/  NOP ;  /* 0x0000000000007918 */ /* 0x000fc00000000000 */
[----:B------:R-:W-:-:S00]  /*9a90*/  NOP ;  /* 0x0000000000007918 */ /* 0x000fc00000000000 */
[----:B------:R-:W-:-:S00]  /*9aa0*/  NOP ;  /* 0x0000000000007918 */ /* 0x000fc00000000000 */
[----:B------:R-:W-:-:S00]  /*9ab0*/  NOP ;  /* 0x0000000000007918 */ /* 0x000fc00000000000 */
[----:B------:R-:W-:-:S00]  /*9ac0*/  NOP ;  /* 0x0000000000007918 */ /* 0x000fc00000000000 */
[----:B------:R-:W-:-:S00]  /*9ad0*/  NOP ;  /* 0x0000000000007918 */ /* 0x000fc00000000000 */
[----:B------:R-:W-:-:S00]  /*9ae0*/  NOP ;  /* 0x0000000000007918 */ /* 0x000fc00000000000 */
[----:B------:R-:W-:-:S00]  /*9af0*/  NOP ;  /* 0x0000000000007918 */ /* 0x000fc00000000000 */
.L_x_233:


//--------------------- .nv.global.init           --------------------------
	.section	.nv.global.init,"aw",@progbits
.nv.global.init:
	.type		$str$27,@object
	.size		$str$27,($str$28 - $str$27)
$str$27:
        /*0000*/ 	.byte	0x28, 0x61, 0x64, 0x64, 0x72, 0x65, 0x73, 0x73, 0x20, 0x26, 0x20, 0x6d, 0x61, 0x73, 0x6b, 0x29
        /*0010*/ 	.byte	0x20, 0x3d, 0x3d, 0x20, 0x30, 0x00
	.type		$str$28,@object
	.size		$str$28,($str$26 - $str$28)
$str$28:
        /*0016*/ 	.byte	0x2f, 0x74, 0x6d, 0x70, 0x2f, 0x63, 0x75, 0x74, 0x6c, 0x61, 0x73, 0x73, 0x5f, 0x73, 0x77, 0x65
        /*0026*/ 	.byte	0x65, 0x70, 0x5f, 0x73, 0x72, 0x63, 0x2f, 0x69, 0x6e, 0x63, 0x6c, 0x75, 0x64, 0x65, 0x2f, 0x63
        /*0036*/ 	.byte	0x75, 0x74, 0x65, 0x2f, 0x70, 0x6f, 0x69, 0x6e, 0x74, 0x65, 0x72, 0x5f, 0x66, 0x6c, 0x61, 0x67
        /*0046*/ 	.byte	0x67, 0x65, 0x64, 0x2e, 0x68, 0x70, 0x70, 0x00
	.type		$str$26,@object
	.size		$str$26,($str$25 - $str$26)
$str$26:
        /*004e*/ 	.byte	0x2f, 0x74, 0x6d, 0x70, 0x2f, 0x63, 0x75, 0x74, 0x6c, 0x61, 0x73, 0x73, 0x5f, 0x73, 0x77, 0x65
        /*005e*/ 	.byte	0x65, 0x70, 0x5f, 0x73, 0x72, 0x63, 0x2f, 0x69, 0x6e, 0x63, 0x6c, 0x75, 0x64, 0x65, 0x2f, 0x63
        /*006e*/ 	.byte	0x75, 0x74, 0x65, 0x2f, 0x61, 0x74, 0x6f, 0x6d, 0x2f, 0x63, 0x6f, 0x70, 0x79, 0x5f, 0x74, 0x72
        /*007e*/ 	.byte	0x61, 0x69, 0x74, 0x73, 0x5f, 0x73, 0x6d, 0x31, 0x30, 0x30, 0x2e, 0x68, 0x70, 0x70, 0x00
	.type		$str$25,@object
	.size		$str$25,(__unnamed_1 - $str$25)
$str$25:
        /*008d*/ 	.byte	0x28, 0x28, 0x75, 0x69, 0x6e, 0x74, 0x33, 0x32, 0x5f, 0x74, 0x28, 0x74, 0x68, 0x72, 0x65, 0x61
        /*009d*/ 	.byte	0x64, 0x49, 0x64, 0x78, 0x2e, 0x78, 0x29, 0x20, 0x2f, 0x20, 0x33, 0x32, 0x29, 0x20, 0x25, 0x20
        /*00ad*/ 	.byte	0x34, 0x29, 0x20, 0x3d, 0x3d, 0x20, 0x28, 0x28, 0x28, 0x74, 0x6d, 0x65, 0x6d, 0x5f, 0x61, 0x64
        /*00bd*/ 	.byte	0x64, 0x72, 0x20, 0x3e, 0x3e, 0x20, 0x31, 0x36, 0x29, 0x20, 0x2f, 0x20, 0x33, 0x32, 0x29, 0x20
        /*00cd*/ 	.byte	0x25, 0x20, 0x34, 0x29, 0x00
	.type		__unnamed_1,@object
	.size		__unnamed_1,(__unnamed_2 - __unnamed_1)
__unnamed_1:
        /*00d2*/ 	.byte	0x61, 0x75, 0x74, 0x6f, 0x20, 0x63, 0x75, 0x74, 0x65, 0x3a, 0x3a, 0x61, 0x73, 0x5f, 0x70, 0x6f
        /* <DEDUP_REMOVED lines=24> */
        /*0262*/ 	.byte	0x3c, 0x34, 0x30, 0x39, 0x36, 0x3e, 0x3e, 0x3e, 0x3e, 0x5d, 0x00
	.type		__unnamed_2,@object
	.size		__unnamed_2,(.L_2 - __unnamed_2)
__unnamed_2:
        /* <DEDUP_REMOVED lines=40> */
        /*04ed*/ 	.byte	0x74, 0x65, 0x3a, 0x3a, 0x43, 0x3c, 0x30, 0x3e, 0x3e, 0x3e, 0x3e, 0x5d, 0x00
.L_2:


//--------------------- .nv.shared._ZN7cutlass13device_kernelINS_4gemm6kernel13GemmUniversalIN4cute5tupleIJiiiiEEENS1_10collective13CollectiveMmaINS1_35MainloopSm100TmaUmmaWarpSpecializedILi34ELi2ELi4ENS5_IJNS4_1CILi1EEESB_SB_EEEEENS5_IJNSA_ILi64EEENSA_ILi128EEENSA_ILi32EEEEEENS_12float_e4m3_tENS5_IJlSB_lEEENS_12float_e5m2_tESJ_NS4_8TiledMMAINS4_8MMA_AtomIJNS4_10MMA_TraitsINS4_19SM100_MMA_F8F6F4_SSEJSI_SK_fSE_SF_NS4_17integral_constantINS4_4UMMA5MajorELSR_0EEESS_NSP_INSQ_7ScaleInELST_0EEESU_EEEEEENS4_6LayoutISC_NS5_IJNSA_ILi0EEESY_SY_EEEEENS5_IJNS4_10UnderscoreES11_S11_EEEEENS4_13SM90_TMA_LOADENS4_14ComposedLayoutINS4_7SwizzleILi1ELi4ELi3EEENS4_18smem_ptr_flag_bitsILi8EEENSX_INS5_IJNSA_ILi8EEESG_EEENS5_IJSG_SB_EEEEEEEvNS4_8identityES14_S1E_vS1F_EENS_8epilogue10collective18CollectiveEpilogueINS1H_23Sm100TmaWarpSpecializedILi2ELi2ELi32ELb0ELb0EEEJSH_NS5_IJNSX_ISE_SB_EES1M_EEESI_SJ_SI_SJ_NS1H_6fusion15FusionCallbacksIS1L_NS1O_17LinearCombinationISI_fSI_fLNS_15FloatRoundStyleE2EEESH_S1N_JEEENS4_5SM1004TMEM4LOAD26SM100_TMEM_LOAD_16dp32b32xES14_NS15_INS16_ILi2ELi4ELi3EEES19_NSX_INS5_IJS1A_SE_EEENS5_IJSE_SB_EEEEEEENS4_39AutoVectorizingCopyWithAssumedAlignmentILi128EEENS4_14SM90_TMA_STOREES22_S24_S24_EEEvvEEEEvNT_6ParamsE --------------------------
	.section	.nv.shared._ZN7cutlass13device_kernelINS_4gemm6kernel13GemmUniversalIN4cute5tupleIJiiiiEEENS1_10collective13CollectiveMmaINS1_35MainloopSm100TmaUmmaWarpSpecializedILi34ELi2ELi4ENS5_IJNS4_1CILi1EEESB_SB_EEEEENS5_IJNSA_ILi64EEENSA_ILi128EEENSA_ILi32EEEEEENS_12float_e4m3_tENS5_IJlSB_lEEENS_12float_e5m2_tESJ_NS4_8TiledMMAINS4_8MMA_AtomIJNS4_10MMA_TraitsINS4_19SM100_MMA_F8F6F4_SSEJSI_SK_fSE_SF_NS4_17integral_constantINS4_4UMMA5MajorELSR_0EEESS_NSP_INSQ_7ScaleInELST_0EEESU_EEEEEENS4_6LayoutISC_NS5_IJNSA_ILi0EEESY_SY_EEEEENS5_IJNS4_10UnderscoreES11_S11_EEEEENS4_13SM90_TMA_LOADENS4_14ComposedLayoutINS4_7SwizzleILi1ELi4ELi3EEENS4_18smem_ptr_flag_bitsILi8EEENSX_INS5_IJNSA_ILi8EEESG_EEENS5_IJSG_SB_EEEEEEEvNS4_8identityES14_S1E_vS1F_EENS_8epilogue10collective18CollectiveEpilogueINS1H_23Sm100TmaWarpSpecializedILi2ELi2ELi32ELb0ELb0EEEJSH_NS5_IJNSX_ISE_SB_EES1M_EEESI_SJ_SI_SJ_NS1H_6fusion15FusionCallbacksIS1L_NS1O_17LinearCombinationISI_fSI_fLNS_15FloatRoundStyleE2EEESH_S1N_JEEENS4_5SM1004TMEM4LOAD26SM100_TMEM_LOAD_16dp32b32xES14_NS15_INS16_ILi2ELi4ELi3EEES19_NSX_INS5_IJS1A_SE_EEENS5_IJSE_SB_EEEEEEENS4_39AutoVectorizingCopyWithAssumedAlignmentILi128EEENS4_14SM90_TMA_STOREES22_S24_S24_EEEvvEEEEvNT_6ParamsE,"aw",@nobits
	.sectionflags	@""
	.align	16
	.zero		1024


//--------------------- .nv.shared.reserved.0     --------------------------
	.section	.nv.shared.reserved.0,"aw",@nobits
	.weak		__nv_reservedSMEM_offset_0_alias
	.size		__nv_reservedSMEM_offset_0_alias, 0, 64
	.other		__nv_reservedSMEM_offset_0_alias,@"STO_CUDA_RESERVED_SHARED STV_DEFAULT"
__nv_reservedSMEM_offset_0_alias:
	.zero		0
.nv.shared.reserved.0:
	.zero		64
	.weak		__nv_reservedSMEM_tcgen05_partition
	.type		__nv_reservedSMEM_tcgen05_partition,@object
	.size		__nv_reservedSMEM_tcgen05_partition,(.L_0 - __nv_reservedSMEM_tcgen05_partition)
__nv_reservedSMEM_tcgen05_partition:
	.zero		32
.L_0:


//--------------------- .nv.global                --------------------------
	.section	.nv.global,"aw",@nobits
.nv.global:
	.type		_ZN40_INTERNAL_89150b11_4_k_cu_c9ae1355_338864cute1_E,@object
	.size		_ZN40_INTERNAL_89150b11_4_k_cu_c9ae1355_338864cute1_E,(_ZN40_INTERNAL_89150b11_4_k_cu_c9ae1355_338864cuda3std3__45__cpo6cbeginE - _ZN40_INTERNAL_89150b11_4_k_cu_c9ae1355_338864cute1_E)
_ZN40_INTERNAL_89150b11_4_k_cu_c9ae1355_338864cute1_E:
	.zero		1
	.type		_ZN40_INTERNAL_89150b11_4_k_cu_c9ae1355_338864cuda3std3__45__cpo6cbeginE,@object
	.size		_ZN40_INTERNAL_89150b11_4_k_cu_c9ae1355_338864cuda3std3__45__cpo6cbeginE,(_ZN40_INTERNAL_89150b11_4_k_cu_c9ae1355_338864cuda3std3__48in_placeE - _ZN40_INTERNAL_89150b11_4_k_cu_c9ae1355_338864cuda3std3__45__cpo6cbeginE)
_ZN40_INTERNAL_89150b11_4_k_cu_c9ae1355_338864cuda3std3__45__cpo6cbeginE:
	.zero		1
	.type		_ZN40_INTERNAL_89150b11_4_k_cu_c9ae1355_338864cuda3std3__48in_placeE,@object
	.size		_ZN40_INTERNAL_89150b11_4_k_cu_c9ae1355_338864cuda3std3__48in_placeE,(_ZN40_INTERNAL_89150b11_4_k_cu_c9ae1355_338864cuda3std6ranges3__45__cpo9iter_moveE - _ZN40_INTERNAL_89150b11_4_k_cu_c9ae1355_338864cuda3std3__48in_placeE)
_ZN40_INTERNAL_89150b11_4_k_cu_c9ae1355_338864cuda3std3__48in_placeE:
	.zero		1
	.type		_ZN40_INTERNAL_89150b11_4_k_cu_c9ae1355_338864cuda3std6ranges3__45__cpo9iter_moveE,@object
	.size		_ZN40_INTERNAL_89150b11_4_k_cu_c9ae1355_338864cuda3std6ranges3__45__cpo9iter_moveE,(_ZN40_INTERNAL_89150b11_4_k_cu_c9ae1355_338864cuda3std3__45__cpo5beginE - _ZN40_INTERNAL_89150b11_4_k_cu_c9ae1355_338864cuda3std6ranges3__45__cpo9iter_moveE)
_ZN40_INTERNAL_89150b11_4_k_cu_c9ae1355_338864cuda3std6ranges3__45__cpo9iter_moveE:
	.zero		1
	.type		_ZN40_INTERNAL_89150b11_4_k_cu_c9ae1355_338864cuda3std3__45__cpo5beginE,@object
	.size		_ZN40_INTERNAL_89150b11_4_k_cu_c9ae1355_338864cuda3std3__45__cpo5beginE,(_ZN40_INTERNAL_89150b11_4_k_cu_c9ae1355_338864cuda3std3__442_GLOBAL__N__89150b11_4_k_cu_c9ae1355_338866ignoreE - _ZN40_INTERNAL_89150b11_4_k_cu_c9ae1355_338864cuda3std3__45__cpo5beginE)
_ZN40_INTERNAL_89150b11_4_k_cu_c9ae1355_338864cuda3std3__45__cpo5beginE:
	.zero		1
	.type		_ZN40_INTERNAL_89150b11_4_k_cu_c9ae1355_338864cuda3std3__442_GLOBAL__N__89150b11_4_k_cu_c9ae1355_338866ignoreE,@object
	.size		_ZN40_INTERNAL_89150b11_4_k_cu_c9ae1355_338864cuda3std3__442_GLOBAL__N__89150b11_4_k_cu_c9ae1355_338866ignoreE,(_ZN40_INTERNAL_89150b11_4_k_cu_c9ae1355_338864cute7productE - _ZN40_INTERNAL_89150b11_4_k_cu_c9ae1355_338864cuda3std3__442_GLOBAL__N__89150b11_4_k_cu_c9ae1355_338866ignoreE)
_ZN40_INTERNAL_89150b11_4_k_cu_c9ae1355_338864cuda3std3__442_GLOBAL__N__89150b11_4_k_cu_c9ae1355_338866ignoreE:
	.zero		1
	.type		_ZN40_INTERNAL_89150b11_4_k_cu_c9ae1355_338864cute7productE,@object
	.size		_ZN40_INTERNAL_89150b11_4_k_cu_c9ae1355_338864cute7productE,(_ZN40_INTERNAL_89150b11_4_k_cu_c9ae1355_338864cuda3std3__45__cpo3endE - _ZN40_INTERNAL_89150b11_4_k_cu_c9ae1355_338864cute7productE)
_ZN40_INTERNAL_89150b11_4_k_cu_c9ae1355_338864cute7productE:
	.zero		1
	.type		_ZN40_INTERNAL_89150b11_4_k_cu_c9ae1355_338864cuda3std3__45__cpo3endE,@object
	.size		_ZN40_INTERNAL_89150b11_4_k_cu_c9ae1355_338864cuda3std3__45__cpo3endE,(_ZN40_INTERNAL_89150b11_4_k_cu_c9ae1355_338864cuda3std3__419piecewise_constructE - _ZN40_INTERNAL_89150b11_4_k_cu_c9ae1355_338864cuda3std3__45__cpo3endE)
_ZN40_INTERNAL_89150b11_4_k_cu_c9ae1355_338864cuda3std3__45__cpo3endE:
	.zero		1
	.type		_ZN40_INTERNAL_89150b11_4_k_cu_c9ae1355_338864cuda3std3__419piecewise_constructE,@object
	.size		_ZN40_INTERNAL_89150b11_4_k_cu_c9ae1355_338864cuda3std3__419piecewise_constructE,(_ZN40_INTERNAL_89150b11_4_k_cu_c9ae1355_338864cuda3std3__45__cpo4cendE - _ZN40_INTERNAL_89150b11_4_k_cu_c9ae1355_338864cuda3std3__419piecewise_constructE)
_ZN40_INTERNAL_89150b11_4_k_cu_c9ae1355_338864cuda3std3__419piecewise_constructE:
	.zero		1
	.type		_ZN40_INTERNAL_89150b11_4_k_cu_c9ae1355_338864cuda3std3__45__cpo4cendE,@object
	.size		_ZN40_INTERNAL_89150b11_4_k_cu_c9ae1355_338864cuda3std3__45__cpo4cendE,(_ZN40_INTERNAL_89150b11_4_k_cu_c9ae1355_338864cuda3std6ranges3__45__cpo4swapE - _ZN40_INTERNAL_89150b11_4_k_cu_c9ae1355_338864cuda3std3__45__cpo4cendE)
_ZN40_INTERNAL_89150b11_4_k_cu_c9ae1355_338864cuda3std3__45__cpo4cendE:
	.zero		1
	.type		_ZN40_INTERNAL_89150b11_4_k_cu_c9ae1355_338864cuda3std6ranges3__45__cpo4swapE,@object
	.size		_ZN40_INTERNAL_89150b11_4_k_cu_c9ae1355_338864cuda3std6ranges3__45__cpo4swapE,(.L_10 - _ZN40_INTERNAL_89150b11_4_k_cu_c9ae1355_338864cuda3std6ranges3__45__cpo4swapE)
_ZN40_INTERNAL_89150b11_4_k_cu_c9ae1355_338864cuda3std6ranges3__45__cpo4swapE:
	.zero		1
.L_10:


//--------------------- .nv.constant0._ZN7cutlass13device_kernelINS_4gemm6kernel13GemmUniversalIN4cute5tupleIJiiiiEEENS1_10collective13CollectiveMmaINS1_35MainloopSm100TmaUmmaWarpSpecializedILi34ELi2ELi4ENS5_IJNS4_1CILi1EEESB_SB_EEEEENS5_IJNSA_ILi64EEENSA_ILi128EEENSA_ILi32EEEEEENS_12float_e4m3_tENS5_IJlSB_lEEENS_12float_e5m2_tESJ_NS4_8TiledMMAINS4_8MMA_AtomIJNS4_10MMA_TraitsINS4_19SM100_MMA_F8F6F4_SSEJSI_SK_fSE_SF_NS4_17integral_constantINS4_4UMMA5MajorELSR_0EEESS_NSP_INSQ_7ScaleInELST_0EEESU_EEEEEENS4_6LayoutISC_NS5_IJNSA_ILi0EEESY_SY_EEEEENS5_IJNS4_10UnderscoreES11_S11_EEEEENS4_13SM90_TMA_LOADENS4_14ComposedLayoutINS4_7SwizzleILi1ELi4ELi3EEENS4_18smem_ptr_flag_bitsILi8EEENSX_INS5_IJNSA_ILi8EEESG_EEENS5_IJSG_SB_EEEEEEEvNS4_8identityES14_S1E_vS1F_EENS_8epilogue10collective18CollectiveEpilogueINS1H_23Sm100TmaWarpSpecializedILi2ELi2ELi32ELb0ELb0EEEJSH_NS5_IJNSX_ISE_SB_EES1M_EEESI_SJ_SI_SJ_NS1H_6fusion15FusionCallbacksIS1L_NS1O_17LinearCombinationISI_fSI_fLNS_15FloatRoundStyleE2EEESH_S1N_JEEENS4_5SM1004TMEM4LOAD26SM100_TMEM_LOAD_16dp32b32xES14_NS15_INS16_ILi2ELi4ELi3EEES19_NSX_INS5_IJS1A_SE_EEENS5_IJSE_SB_EEEEEEENS4_39AutoVectorizingCopyWithAssumedAlignmentILi128EEENS4_14SM90_TMA_STOREES22_S24_S24_EEEvvEEEEvNT_6ParamsE --------------------------
	.section	.nv.constant0._ZN7cutlass13device_kernelINS_4gemm6kernel13GemmUniversalIN4cute5tupleIJiiiiEEENS1_10collective13CollectiveMmaINS1_35MainloopSm100TmaUmmaWarpSpecializedILi34ELi2ELi4ENS5_IJNS4_1CILi1EEESB_SB_EEEEENS5_IJNSA_ILi64EEENSA_ILi128EEENSA_ILi32EEEEEENS_12float_e4m3_tENS5_IJlSB_lEEENS_12float_e5m2_tESJ_NS4_8TiledMMAINS4_8MMA_AtomIJNS4_10MMA_TraitsINS4_19SM100_MMA_F8F6F4_SSEJSI_SK_fSE_SF_NS4_17integral_constantINS4_4UMMA5MajorELSR_0EEESS_NSP_INSQ_7ScaleInELST_0EEESU_EEEEEENS4_6LayoutISC_NS5_IJNSA_ILi0EEESY_SY_EEEEENS5_IJNS4_10UnderscoreES11_S11_EEEEENS4_13SM90_TMA_LOADENS4_14ComposedLayoutINS4_7SwizzleILi1ELi4ELi3EEENS4_18smem_ptr_flag_bitsILi8EEENSX_INS5_IJNSA_ILi8EEESG_EEENS5_IJSG_SB_EEEEEEEvNS4_8identityES14_S1E_vS1F_EENS_8epilogue10collective18CollectiveEpilogueINS1H_23Sm100TmaWarpSpecializedILi2ELi2ELi32ELb0ELb0EEEJSH_NS5_IJNSX_ISE_SB_EES1M_EEESI_SJ_SI_SJ_NS1H_6fusion15FusionCallbacksIS1L_NS1O_17LinearCombinationISI_fSI_fLNS_15FloatRoundStyleE2EEESH_S1N_JEEENS4_5SM1004TMEM4LOAD26SM100_TMEM_LOAD_16dp32b32xES14_NS15_INS16_ILi2ELi4ELi3EEES19_NSX_INS5_IJS1A_SE_EEENS5_IJSE_SB_EEEEEEENS4_39AutoVectorizingCopyWithAssumedAlignmentILi128EEENS4_14SM90_TMA_STOREES22_S24_S24_EEEvvEEEEvNT_6ParamsE,"a",@progbits
	.sectionflags	@""
	.align	4
.nv.constant0._ZN7cutlass13device_kernelINS_4gemm6kernel13GemmUniversalIN4cute5tupleIJiiiiEEENS1_10collective13CollectiveMmaINS1_35MainloopSm100TmaUmmaWarpSpecializedILi34ELi2ELi4ENS5_IJNS4_1CILi1EEESB_SB_EEEEENS5_IJNSA_ILi64EEENSA_ILi128EEENSA_ILi32EEEEEENS_12float_e4m3_tENS5_IJlSB_lEEENS_12float_e5m2_tESJ_NS4_8TiledMMAINS4_8MMA_AtomIJNS4_10MMA_TraitsINS4_19SM100_MMA_F8F6F4_SSEJSI_SK_fSE_SF_NS4_17integral_constantINS4_4UMMA5MajorELSR_0EEESS_NSP_INSQ_7ScaleInELST_0EEESU_EEEEEENS4_6LayoutISC_NS5_IJNSA_ILi0EEESY_SY_EEEEENS5_IJNS4_10UnderscoreES11_S11_EEEEENS4_13SM90_TMA_LOADENS4_14ComposedLayoutINS4_7SwizzleILi1ELi4ELi3EEENS4_18smem_ptr_flag_bitsILi8EEENSX_INS5_IJNSA_ILi8EEESG_EEENS5_IJSG_SB_EEEEEEEvNS4_8identityES14_S1E_vS1F_EENS_8epilogue10collective18CollectiveEpilogueINS1H_23Sm100TmaWarpSpecializedILi2ELi2ELi32ELb0ELb0EEEJSH_NS5_IJNSX_ISE_SB_EES1M_EEESI_SJ_SI_SJ_NS1H_6fusion15FusionCallbacksIS1L_NS1O_17LinearCombinationISI_fSI_fLNS_15FloatRoundStyleE2EEESH_S1N_JEEENS4_5SM1004TMEM4LOAD26SM100_TMEM_LOAD_16dp32b32xES14_NS15_INS16_ILi2ELi4ELi3EEES19_NSX_INS5_IJS1A_SE_EEENS5_IJSE_SB_EEEEEEENS4_39AutoVectorizingCopyWithAssumedAlignmentILi128EEENS4_14SM90_TMA_STOREES22_S24_S24_EEEvvEEEEvNT_6ParamsE:
	.zero		2944


//--------------------- SYMBOLS --------------------------

	.type		.nv.reservedSmem.offset0,@object
	.size		.nv.reservedSmem.offset0,0x4
	.type		.nv.reservedSmem.cap,@object
	.size		.nv.reservedSmem.cap,0x4
	.type		__assertfail,@function
